def attn_fwd(
    Q,
    K,
    V,
    Out,
    Lse,
    sm_scale,
    stride_qz,
    stride_qh,
    stride_qm,
    stride_qk,
    stride_kz,
    stride_kh,
    stride_kn,
    stride_kk,
    stride_vz,
    stride_vh,
    stride_vn,
    stride_vk,
    stride_oz,
    stride_oh,
    stride_om,
    stride_ok,
    seqlen_q,
    seqlen_k,
    BLOCK_M: tl.constexpr,
    BLOCK_N: tl.constexpr,
    HEAD_DIM: tl.constexpr,
    CAUSAL: tl.constexpr,
):
    start_m = tl.program_id(0)
    off_hz = tl.program_id(1)
    q_off = off_hz * stride_qh
    k_off = off_hz * stride_kh
    v_off = off_hz * stride_vh
    offs_m = start_m * BLOCK_M + tl.arange(0, BLOCK_M)
    offs_d = tl.arange(0, HEAD_DIM)
    offs_n = tl.arange(0, BLOCK_N)
    q_ptrs = Q + q_off + offs_m[:, None] * stride_qm + offs_d[None, :] * stride_qk
    k_ptrs = K + k_off + offs_d[:, None] * stride_kk + offs_n[None, :] * stride_kn
    v_ptrs = V + v_off + offs_n[:, None] * stride_vn + offs_d[None, :] * stride_vk
    m_i = tl.full([BLOCK_M], float("-inf"), dtype=tl.float32)
    l_i = tl.zeros([BLOCK_M], dtype=tl.float32) + 1.0
    acc = tl.zeros([BLOCK_M, HEAD_DIM], dtype=tl.float32)
    q = tl.load(q_ptrs)
    acc, l_i, m_i = _attn_fwd_inner(
        acc,
        l_i,
        m_i,
        q,
        k_ptrs,
        v_ptrs,
        sm_scale,
        stride_kn,
        stride_vn,
        start_m,
        seqlen_k,
        BLOCK_M,
        BLOCK_N,
        HEAD_DIM,
        CAUSAL,
    )
    acc = acc / l_i[:, None]
    lse = m_i + tl.math.log2(l_i) / 1.4426950408889634
    o_ptrs = (
        Out
        + off_hz * stride_oh
        + offs_m[:, None] * stride_om
        + offs_d[None, :] * stride_ok
    )
    tl.store(o_ptrs, acc.to(Out.dtype.element_ty))
    tl.store(Lse + off_hz * seqlen_q + offs_m, lse)

# config = {"BLOCK_M": 64, "BLOCK_N": 64, "HEAD_DIM": 16, "arch": "sm_100", "causal": false, "dtype": "fp16", "num_stages": 2, "num_warps": 8}
# arch = sm_100


// ===== COMPILED SASS (sm_100a) =====

	.target	sm_100a

	.elftype	@"ET_EXEC"


//--------------------- .note.nv.tkinfo           --------------------------
	.section	.note.nv.tkinfo,"",@"SHT_NOTE"
	.sectionflags	@"SHF_NOTE_NV_TKINFO"
	.tkinfo
        /*0018*/ 	.word	0x00000081
        /*0030*/ 	.string	""
        /*0030*/ 	.string	"ptxas-blackwell"
        /*0030*/ 	.string	"Cuda compilation tools, release 12.9, V12.9.86"
        /*0030*/ 	.string	"Build cuda_12.9.r12.9/compiler.36037853_0"
        /*0030*/ 	.string	"-v  -suppress-debug-info  -lineinfo  -arch sm_100a "



//--------------------- .note.nv.cuver            --------------------------
	.section	.note.nv.cuver,"",@"SHT_NOTE"
	.sectionflags	@"SHF_NOTE_NV_CUVER"
        /*0018*/ 	.short	0x0001
        /*001a*/ 	.short	0x0064
        /*001c*/ 	.short	0x0001
        /*001e*/ 	.short	0x0000
        /*0020*/ 	.short	0x0001
        /*0022*/ 	.short	0x0000


//--------------------- .nv.info                  --------------------------
	.section	.nv.info,"",@"SHT_CUDA_INFO"
	.align	4


	//----- nvinfo : EIATTR_REGCOUNT
	.align		4
        /*0000*/ 	.byte	0x04, 0x2f
        /*0002*/ 	.short	(.L_5 - .L_4)
	.align		4
.L_4:
        /*0004*/ 	.word	index@(attn_fwd)
        /*0008*/ 	.word	0x0000003c


	//----- nvinfo : EIATTR_FRAME_SIZE
	.align		4
.L_5:
        /*000c*/ 	.byte	0x04, 0x11
        /*000e*/ 	.short	(.L_7 - .L_6)
	.align		4
.L_6:
        /*0010*/ 	.word	index@($__internal_2_$__cuda_sm10x_tcgen05_guardrail_trap_unallocated_columns_being_dealloced)
        /*0014*/ 	.word	0x00000000


	//----- nvinfo : EIATTR_FRAME_SIZE
	.align		4
.L_7:
        /*0018*/ 	.byte	0x04, 0x11
        /*001a*/ 	.short	(.L_9 - .L_8)
	.align		4
.L_8:
        /*001c*/ 	.word	index@($__internal_1_$__cuda_sm10x_tcgen05_guardrail_trap_phase_invalid_during_alloc)
        /*0020*/ 	.word	0x00000000


	//----- nvinfo : EIATTR_FRAME_SIZE
	.align		4
.L_9:
        /*0024*/ 	.byte	0x04, 0x11
        /*0026*/ 	.short	(.L_11 - .L_10)
	.align		4
.L_10:
        /*0028*/ 	.word	index@($__internal_0_$__cuda_sm10x_tcgen05_guardrail_trap_col_being_dealloced_not_returned_by_alloc)
        /*002c*/ 	.word	0x00000000


	//----- nvinfo : EIATTR_FRAME_SIZE
	.align		4
.L_11:
        /*0030*/ 	.byte	0x04, 0x11
        /*0032*/ 	.short	(.L_13 - .L_12)
	.align		4
.L_12:
        /*0034*/ 	.word	index@(attn_fwd)
        /*0038*/ 	.word	0x00000000


	//----- nvinfo : EIATTR_MIN_STACK_SIZE
	.align		4
.L_13:
        /*003c*/ 	.byte	0x04, 0x12
        /*003e*/ 	.short	(.L_15 - .L_14)
	.align		4
.L_14:
        /*0040*/ 	.word	index@(attn_fwd)
        /*0044*/ 	.word	0x00000000
.L_15:


//--------------------- .nv.info.attn_fwd         --------------------------
	.section	.nv.info.attn_fwd,"",@"SHT_CUDA_INFO"
	.sectionflags	@""
	.align	4


	//----- nvinfo : EIATTR_CUDA_API_VERSION
	.align		4
        /*0000*/ 	.byte	0x04, 0x37
        /*0002*/ 	.short	(.L_17 - .L_16)
.L_16:
        /*0004*/ 	.word	0x00000081


	//----- nvinfo : EIATTR_KPARAM_INFO
	.align		4
.L_17:
        /*0008*/ 	.byte	0x04, 0x17
        /*000a*/ 	.short	(.L_19 - .L_18)
.L_18:
        /*000c*/ 	.word	0x00000000
        /*0010*/ 	.short	0x0019
        /*0012*/ 	.short	0x0080
        /*0014*/ 	.byte	0x00, 0xf4, 0x21, 0x00


	//----- nvinfo : EIATTR_KPARAM_INFO
	.align		4
.L_19:
        /*0018*/ 	.byte	0x04, 0x17
        /*001a*/ 	.short	(.L_21 - .L_20)
.L_20:
        /*001c*/ 	.word	0x00000000
        /*0020*/ 	.short	0x0018
        /*0022*/ 	.short	0x0078
        /*0024*/ 	.byte	0x00, 0xf4, 0x21, 0x00


	//----- nvinfo : EIATTR_KPARAM_INFO
	.align		4
.L_21:
        /*0028*/ 	.byte	0x04, 0x17
        /*002a*/ 	.short	(.L_23 - .L_22)
.L_22:
        /*002c*/ 	.word	0x00000000
        /*0030*/ 	.short	0x0017
        /*0032*/ 	.short	0x0070
        /*0034*/ 	.byte	0x00, 0xf0, 0x11, 0x00


	//----- nvinfo : EIATTR_KPARAM_INFO
	.align		4
.L_23:
        /*0038*/ 	.byte	0x04, 0x17
        /*003a*/ 	.short	(.L_25 - .L_24)
.L_24:
        /*003c*/ 	.word	0x00000000
        /*0040*/ 	.short	0x0016
        /*0042*/ 	.short	0x006c
        /*0044*/ 	.byte	0x00, 0xf0, 0x11, 0x00


	//----- nvinfo : EIATTR_KPARAM_INFO
	.align		4
.L_25:
        /*0048*/ 	.byte	0x04, 0x17
        /*004a*/ 	.short	(.L_27 - .L_26)
.L_26:
        /*004c*/ 	.word	0x00000000
        /*0050*/ 	.short	0x0015
        /*0052*/ 	.short	0x0068
        /*0054*/ 	.byte	0x00, 0xf0, 0x11, 0x00


	//----- nvinfo : EIATTR_KPARAM_INFO
	.align		4
.L_27:
        /*0058*/ 	.byte	0x04, 0x17
        /*005a*/ 	.short	(.L_29 - .L_28)
.L_28:
        /*005c*/ 	.word	0x00000000
        /*0060*/ 	.short	0x0014
        /*0062*/ 	.short	0x0064
        /*0064*/ 	.byte	0x00, 0xf0, 0x11, 0x00


	//----- nvinfo : EIATTR_KPARAM_INFO
	.align		4
.L_29:
        /*0068*/ 	.byte	0x04, 0x17
        /*006a*/ 	.short	(.L_31 - .L_30)
.L_30:
        /*006c*/ 	.word	0x00000000
        /*0070*/ 	.short	0x0013
        /*0072*/ 	.short	0x0060
        /*0074*/ 	.byte	0x00, 0xf0, 0x11, 0x00


	//----- nvinfo : EIATTR_KPARAM_INFO
	.align		4
.L_31:
        /*0078*/ 	.byte	0x04, 0x17
        /*007a*/ 	.short	(.L_33 - .L_32)
.L_32:
        /*007c*/ 	.word	0x00000000
        /*0080*/ 	.short	0x0012
        /*0082*/ 	.short	0x005c
        /*0084*/ 	.byte	0x00, 0xf0, 0x11, 0x00


	//----- nvinfo : EIATTR_KPARAM_INFO
	.align		4
.L_33:
        /*0088*/ 	.byte	0x04, 0x17
        /*008a*/ 	.short	(.L_35 - .L_34)
.L_34:
        /*008c*/ 	.word	0x00000000
        /*0090*/ 	.short	0x0011
        /*0092*/ 	.short	0x0058
        /*0094*/ 	.byte	0x00, 0xf0, 0x11, 0x00


	//----- nvinfo : EIATTR_KPARAM_INFO
	.align		4
.L_35:
        /*0098*/ 	.byte	0x04, 0x17
        /*009a*/ 	.short	(.L_37 - .L_36)
.L_36:
        /*009c*/ 	.word	0x00000000
        /*00a0*/ 	.short	0x0010
        /*00a2*/ 	.short	0x0054
        /*00a4*/ 	.byte	0x00, 0xf0, 0x11, 0x00


	//----- nvinfo : EIATTR_KPARAM_INFO
	.align		4
.L_37:
        /*00a8*/ 	.byte	0x04, 0x17
        /*00aa*/ 	.short	(.L_39 - .L_38)
.L_38:
        /*00ac*/ 	.word	0x00000000
        /*00b0*/ 	.short	0x000f
        /*00b2*/ 	.short	0x0050
        /*00b4*/ 	.byte	0x00, 0xf0, 0x11, 0x00


	//----- nvinfo : EIATTR_KPARAM_INFO
	.align		4
.L_39:
        /*00b8*/ 	.byte	0x04, 0x17
        /*00ba*/ 	.short	(.L_41 - .L_40)
.L_40:
        /*00bc*/ 	.word	0x00000000
        /*00c0*/ 	.short	0x000e
        /*00c2*/ 	.short	0x004c
        /*00c4*/ 	.byte	0x00, 0xf0, 0x11, 0x00


	//----- nvinfo : EIATTR_KPARAM_INFO
	.align		4
.L_41:
        /*00c8*/ 	.byte	0x04, 0x17
        /*00ca*/ 	.short	(.L_43 - .L_42)
.L_42:
        /*00cc*/ 	.word	0x00000000
        /*00d0*/ 	.short	0x000d
        /*00d2*/ 	.short	0x0048
        /*00d4*/ 	.byte	0x00, 0xf0, 0x11, 0x00


	//----- nvinfo : EIATTR_KPARAM_INFO
	.align		4
.L_43:
        /*00d8*/ 	.byte	0x04, 0x17
        /*00da*/ 	.short	(.L_45 - .L_44)
.L_44:
        /*00dc*/ 	.word	0x00000000
        /*00e0*/ 	.short	0x000c
        /*00e2*/ 	.short	0x0044
        /*00e4*/ 	.byte	0x00, 0xf0, 0x11, 0x00


	//----- nvinfo : EIATTR_KPARAM_INFO
	.align		4
.L_45:
        /*00e8*/ 	.byte	0x04, 0x17
        /*00ea*/ 	.short	(.L_47 - .L_46)
.L_46:
        /*00ec*/ 	.word	0x00000000
        /*00f0*/ 	.short	0x000b
        /*00f2*/ 	.short	0x0040
        /*00f4*/ 	.byte	0x00, 0xf0, 0x11, 0x00


	//----- nvinfo : EIATTR_KPARAM_INFO
	.align		4
.L_47:
        /*00f8*/ 	.byte	0x04, 0x17
        /*00fa*/ 	.short	(.L_49 - .L_48)
.L_48:
        /*00fc*/ 	.word	0x00000000
        /*0100*/ 	.short	0x000a
        /*0102*/ 	.short	0x003c
        /*0104*/ 	.byte	0x00, 0xf0, 0x11, 0x00


	//----- nvinfo : EIATTR_KPARAM_INFO
	.align		4
.L_49:
        /*0108*/ 	.byte	0x04, 0x17
        /*010a*/ 	.short	(.L_51 - .L_50)
.L_50:
        /*010c*/ 	.word	0x00000000
        /*0110*/ 	.short	0x0009
        /*0112*/ 	.short	0x0038
        /*0114*/ 	.byte	0x00, 0xf0, 0x11, 0x00


	//----- nvinfo : EIATTR_KPARAM_INFO
	.align		4
.L_51:
        /*0118*/ 	.byte	0x04, 0x17
        /*011a*/ 	.short	(.L_53 - .L_52)
.L_52:
        /*011c*/ 	.word	0x00000000
        /*0120*/ 	.short	0x0008
        /*0122*/ 	.short	0x0034
        /*0124*/ 	.byte	0x00, 0xf0, 0x11, 0x00


	//----- nvinfo : EIATTR_KPARAM_INFO
	.align		4
.L_53:
        /*0128*/ 	.byte	0x04, 0x17
        /*012a*/ 	.short	(.L_55 - .L_54)
.L_54:
        /*012c*/ 	.word	0x00000000
        /*0130*/ 	.short	0x0007
        /*0132*/ 	.short	0x0030
        /*0134*/ 	.byte	0x00, 0xf0, 0x11, 0x00


	//----- nvinfo : EIATTR_KPARAM_INFO
	.align		4
.L_55:
        /*0138*/ 	.byte	0x04, 0x17
        /*013a*/ 	.short	(.L_57 - .L_56)
.L_56:
        /*013c*/ 	.word	0x00000000
        /*0140*/ 	.short	0x0006
        /*0142*/ 	.short	0x002c
        /*0144*/ 	.byte	0x00, 0xf0, 0x11, 0x00


	//----- nvinfo : EIATTR_KPARAM_INFO
	.align		4
.L_57:
        /*0148*/ 	.byte	0x04, 0x17
        /*014a*/ 	.short	(.L_59 - .L_58)
.L_58:
        /*014c*/ 	.word	0x00000000
        /*0150*/ 	.short	0x0005
        /*0152*/ 	.short	0x0028
        /*0154*/ 	.byte	0x00, 0xf0, 0x11, 0x00


	//----- nvinfo : EIATTR_KPARAM_INFO
	.align		4
.L_59:
        /*0158*/ 	.byte	0x04, 0x17
        /*015a*/ 	.short	(.L_61 - .L_60)
.L_60:
        /*015c*/ 	.word	0x00000000
        /*0160*/ 	.short	0x0004
        /*0162*/ 	.short	0x0020
        /*0164*/ 	.byte	0x00, 0xf4, 0x21, 0x00


	//----- nvinfo : EIATTR_KPARAM_INFO
	.align		4
.L_61:
        /*0168*/ 	.byte	0x04, 0x17
        /*016a*/ 	.short	(.L_63 - .L_62)
.L_62:
        /*016c*/ 	.word	0x00000000
        /*0170*/ 	.short	0x0003
        /*0172*/ 	.short	0x0018
        /*0174*/ 	.byte	0x00, 0xf4, 0x21, 0x00


	//----- nvinfo : EIATTR_KPARAM_INFO
	.align		4
.L_63:
        /*0178*/ 	.byte	0x04, 0x17
        /*017a*/ 	.short	(.L_65 - .L_64)
.L_64:
        /*017c*/ 	.word	0x00000000
        /*0180*/ 	.short	0x0002
        /*0182*/ 	.short	0x0010
        /*0184*/ 	.byte	0x00, 0xf4, 0x21, 0x00


	//----- nvinfo : EIATTR_KPARAM_INFO
	.align		4
.L_65:
        /*0188*/ 	.byte	0x04, 0x17
        /*018a*/ 	.short	(.L_67 - .L_66)
.L_66:
        /*018c*/ 	.word	0x00000000
        /*0190*/ 	.short	0x0001
        /*0192*/ 	.short	0x0008
        /*0194*/ 	.byte	0x00, 0xf4, 0x21, 0x00


	//----- nvinfo : EIATTR_KPARAM_INFO
	.align		4
.L_67:
        /*0198*/ 	.byte	0x04, 0x17
        /*019a*/ 	.short	(.L_69 - .L_68)
.L_68:
        /*019c*/ 	.word	0x00000000
        /*01a0*/ 	.short	0x0000
        /*01a2*/ 	.short	0x0000
        /*01a4*/ 	.byte	0x00, 0xf4, 0x21, 0x00


	//----- nvinfo : EIATTR_AT_ENTRY_FRAGMENTS
	.align		4
.L_69:
        /*01a8*/ 	.byte	0x04, 0x4f
        /*01aa*/ 	.short	(.L_71 - .L_70)


	//   ....[0]....
.L_70:
        /*01ac*/ 	.word	0x00000004


	//----- nvinfo : EIATTR_RESERVED_SMEM_USED
	.align		4
.L_71:
        /*01b0*/ 	.byte	0x01, 0x41
	.zero		2


	//----- nvinfo : EIATTR_SPARSE_MMA_MASK
	.align		4
        /*01b4*/ 	.byte	0x03, 0x50
        /*01b6*/ 	.short	0x0000


	//----- nvinfo : EIATTR_TCGEN05_1CTA_USED
	.align		4
        /*01b8*/ 	.byte	0x01, 0x51
	.zero		2


	//----- nvinfo : EIATTR_MAXREG_COUNT
	.align		4
        /*01bc*/ 	.byte	0x03, 0x1b
        /*01be*/ 	.short	0x00ff


	//----- nvinfo : EIATTR_NUM_BARRIERS
	.align		4
        /*01c0*/ 	.byte	0x02, 0x4c
        /*01c2*/ 	.byte	0x01
	.zero		1


	//----- nvinfo : EIATTR_INT_WARP_WIDE_INSTR_OFFSETS
	.align		4
        /*01c4*/ 	.byte	0x04, 0x31
        /*01c6*/ 	.short	(.L_73 - .L_72)


	//   ....[0]....
.L_72:
        /*01c8*/ 	.word	0x000008e0


	//   ....[1]....
        /*01cc*/ 	.word	0x00000960


	//   ....[2]....
        /*01d0*/ 	.word	0x00000a70


	//   ....[3]....
        /*01d4*/ 	.word	0x00000b70


	//   ....[4]....
        /*01d8*/ 	.word	0x00001e10


	//   ....[5]....
        /*01dc*/ 	.word	0x00003690


	//   ....[6]....
        /*01e0*/ 	.word	0x000036e0


	//----- nvinfo : EIATTR_COOP_GROUP_MASK_REGIDS
	.align		4
.L_73:
        /*01e4*/ 	.byte	0x04, 0x29
        /*01e6*/ 	.short	(.L_75 - .L_74)


	//   ....[0]....
.L_74:
        /*01e8*/ 	.word	0xffffffff


	//   ....[1]....
        /*01ec*/ 	.word	0xffffffff


	//   ....[2]....
        /*01f0*/ 	.word	0xffffffff


	//   ....[3]....
        /*01f4*/ 	.word	0xffffffff


	//   ....[4]....
        /*01f8*/ 	.word	0xffffffff


	//   ....[5]....
        /*01fc*/ 	.word	0xffffffff


	//   ....[6]....
        /*0200*/ 	.word	0xffffffff


	//   ....[7]....
        /*0204*/ 	.word	0xffffffff


	//   ....[8]....
        /*0208*/ 	.word	0xffffffff


	//   ....[9]....
        /*020c*/ 	.word	0xffffffff


	//   ....[10]....
        /*0210*/ 	.word	0xffffffff


	//   ....[11]....
        /*0214*/ 	.word	0xffffffff


	//----- nvinfo : EIATTR_COOP_GROUP_INSTR_OFFSETS
	.align		4
.L_75:
        /*0218*/ 	.byte	0x04, 0x28
        /*021a*/ 	.short	(.L_77 - .L_76)


	//   ....[0]....
.L_76:
        /*021c*/ 	.word	0x00000050


	//   ....[1]....
        /*0220*/ 	.word	0x00000310


	//   ....[2]....
        /*0224*/ 	.word	0x00000fc0


	//   ....[3]....
        /*0228*/ 	.word	0x000011c0


	//   ....[4]....
        /*022c*/ 	.word	0x00001610


	//   ....[5]....
        /*0230*/ 	.word	0x00001680


	//   ....[6]....
        /*0234*/ 	.word	0x000021a0


	//   ....[7]....
        /*0238*/ 	.word	0x000021f0


	//   ....[8]....
        /*023c*/ 	.word	0x00002670


	//   ....[9]....
        /*0240*/ 	.word	0x000026c0


	//   ....[10]....
        /*0244*/ 	.word	0x00003520


	//   ....[11]....
        /*0248*/ 	.word	0x00003790


	//----- nvinfo : EIATTR_VRC_CTA_INIT_COUNT
	.align		4
.L_77:
        /*024c*/ 	.byte	0x02, 0x4a
        /*024e*/ 	.byte	0x80
	.zero		1


	//----- nvinfo : EIATTR_MBARRIER_INSTR_OFFSETS
	.align		4
        /*0250*/ 	.byte	0x04, 0x39
        /*0252*/ 	.short	(.L_79 - .L_78)


	//   ....[0]....
.L_78:
        /*0254*/ 	.word	0x00000a00
        /*0258*/ 	.word	0x000000ff
        /*025c*/ 	.word	0x00000000
        /*0260*/ 	.short	0x0100
        /*0262*/ 	.byte	0x0e
	.zero		1


	//   ....[1]....
        /*0264*/ 	.word	0x00000b60
        /*0268*/ 	.word	0x000000ff
        /*026c*/ 	.word	0x00002008
        /*0270*/ 	.short	0x0100
        /*0272*/ 	.byte	0x0b
	.zero		1


	//   ....[2]....
        /*0274*/ 	.word	0x00000bf0
        /*0278*/ 	.word	0x000000ff
        /*027c*/ 	.word	0x00001000
        /*0280*/ 	.short	0x0100
        /*0282*/ 	.byte	0x0b
	.zero		1


	//   ....[3]....
        /*0284*/ 	.word	0x00000d20
        /*0288*/ 	.word	0x000000ff
        /*028c*/ 	.word	0x00001000
        /*0290*/ 	.short	0x010a
        /*0292*/ 	.byte	0x0b
	.zero		1


	//   ....[4]....
        /*0294*/ 	.word	0x00000da0
        /*0298*/ 	.word	0x000000ff
        /*029c*/ 	.word	0x00001000
        /*02a0*/ 	.short	0x0108
        /*02a2*/ 	.byte	0x0b
	.zero		1


	//   ....[5]....
        /*02a4*/ 	.word	0x00001e90
        /*02a8*/ 	.word	0x000000ff
        /*02ac*/ 	.word	0x00002010
        /*02b0*/ 	.short	0x0100
        /*02b2*/ 	.byte	0x0b
	.zero		1


	//   ....[6]....
        /*02b4*/ 	.word	0x00001f80
        /*02b8*/ 	.word	0x000000ff
        /*02bc*/ 	.word	0x00002010
        /*02c0*/ 	.short	0x010a
        /*02c2*/ 	.byte	0x0b
	.zero		1


	//   ....[7]....
        /*02c4*/ 	.word	0x00001fe0
        /*02c8*/ 	.word	0x000000ff
        /*02cc*/ 	.word	0x00002010
        /*02d0*/ 	.short	0x0108
        /*02d2*/ 	.byte	0x0b
	.zero		1


	//   ....[8]....
        /*02d4*/ 	.word	0x00002710
        /*02d8*/ 	.word	0x000000ff
        /*02dc*/ 	.word	0x00000000
        /*02e0*/ 	.short	0x010a
        /*02e2*/ 	.byte	0x0e
	.zero		1


	//   ....[9]....
        /*02e4*/ 	.word	0x00002d00
        /*02e8*/ 	.word	0x000000ff
        /*02ec*/ 	.word	0x00000000
        /*02f0*/ 	.short	0x010a
        /*02f2*/ 	.byte	0x0e
	.zero		1


	//   ....[10]....
        /*02f4*/ 	.word	0x00002e40
        /*02f8*/ 	.word	0x000000ff
        /*02fc*/ 	.word	0x00002000
        /*0300*/ 	.short	0x0108
        /*0302*/ 	.byte	0x0b
	.zero		1


	//   ....[11]....
        /*0304*/ 	.word	0x00002f90
        /*0308*/ 	.word	0x000000ff
        /*030c*/ 	.word	0x00002008
        /*0310*/ 	.short	0x0108
        /*0312*/ 	.byte	0x0b
	.zero		1


	//   ....[12]....
        /*0314*/ 	.word	0x000037b0
        /*0318*/ 	.word	0x000000ff
        /*031c*/ 	.word	0x00001000
        /*0320*/ 	.short	0x010a
        /*0322*/ 	.byte	0x0b
	.zero		1


	//   ....[13]....
        /*0324*/ 	.word	0x000037e0
        /*0328*/ 	.word	0x000000ff
        /*032c*/ 	.word	0x00002010
        /*0330*/ 	.short	0x010a
        /*0332*/ 	.byte	0x0b
	.zero		1


	//   ....[14]....
        /*0334*/ 	.word	0x00003810
        /*0338*/ 	.word	0x000000ff
        /*033c*/ 	.word	0x00000000
        /*0340*/ 	.short	0x010a
        /*0342*/ 	.byte	0x0e
	.zero		1


	//   ....[15]....
        /*0344*/ 	.word	0x00003840
        /*0348*/ 	.word	0x000000ff
        /*034c*/ 	.word	0x00000000
        /*0350*/ 	.short	0x010a
        /*0352*/ 	.byte	0x0e
	.zero		1


	//----- nvinfo : EIATTR_NUM_MBARRIERS
	.align		4
.L_79:
        /*0354*/ 	.byte	0x03, 0x38
        /*0356*/ 	.short	0xffff


	//----- nvinfo : EIATTR_EXIT_INSTR_OFFSETS
	.align		4
        /*0358*/ 	.byte	0x04, 0x1c
        /*035a*/ 	.short	(.L_81 - .L_80)


	//   ....[0]....
.L_80:
        /*035c*/ 	.word	0x000037a0


	//----- nvinfo : EIATTR_REQNTID
	.align		4
.L_81:
        /*0360*/ 	.byte	0x04, 0x10
        /*0362*/ 	.short	(.L_83 - .L_82)
.L_82:
        /*0364*/ 	.word	0x00000100
        /*0368*/ 	.word	0x00000001
        /*036c*/ 	.word	0x00000001


	//----- nvinfo : EIATTR_CRS_STACK_SIZE
	.align		4
.L_83:
        /*0370*/ 	.byte	0x04, 0x1e
        /*0372*/ 	.short	(.L_85 - .L_84)
.L_84:
        /*0374*/ 	.word	0x00000000


	//----- nvinfo : EIATTR_CBANK_PARAM_SIZE
	.align		4
.L_85:
        /*0378*/ 	.byte	0x03, 0x19
        /*037a*/ 	.short	0x0088


	//----- nvinfo : EIATTR_PARAM_CBANK
	.align		4
        /*037c*/ 	.byte	0x04, 0x0a
        /*037e*/ 	.short	(.L_87 - .L_86)
	.align		4
.L_86:
        /*0380*/ 	.word	index@(.nv.constant0.attn_fwd)
        /*0384*/ 	.short	0x0380
        /*0386*/ 	.short	0x0088


	//----- nvinfo : EIATTR_SW_WAR
	.align		4
.L_87:
        /*0388*/ 	.byte	0x04, 0x36
        /*038a*/ 	.short	(.L_89 - .L_88)
.L_88:
        /*038c*/ 	.word	0x00000008
.L_89:


//--------------------- .nv.compat                --------------------------
	.section	.nv.compat,"",@"SHT_CUDA_COMPAT_INFO"
	.align	4
        /*0000*/ 	.byte	0x02, 0x02, 0x02, 0x00, 0x02, 0x05, 0x05, 0x00, 0x02, 0x03, 0x00, 0x00, 0x02, 0x06, 0x01, 0x00


//--------------------- .nv.callgraph             --------------------------
	.section	.nv.callgraph,"",@"SHT_CUDA_CALLGRAPH"
	.align	4
	.sectionentsize	8
	.align		4
        /*0000*/ 	.word	0x00000000
	.align		4
        /*0004*/ 	.word	0xffffffff
	.align		4
        /*0008*/ 	.word	0x00000000
	.align		4
        /*000c*/ 	.word	0xfffffffe
	.align		4
        /*0010*/ 	.word	0x00000000
	.align		4
        /*0014*/ 	.word	0xfffffffd
	.align		4
        /*0018*/ 	.word	0x00000000
	.align		4
        /*001c*/ 	.word	0xfffffffc


//--------------------- .nv.constant4             --------------------------
	.section	.nv.constant4,"a",@progbits
	.align	8
	.align		8
.nv.constant4:
        /*0000*/ 	.dword	_$_str


//--------------------- .text.attn_fwd            --------------------------
	.section	.text.attn_fwd,"ax",@progbits
	.align	128
        .global         attn_fwd
        .type           attn_fwd,@function
        .size           attn_fwd,(.L_x_28 - attn_fwd)
        .other          attn_fwd,@"STO_CUDA_ENTRY STV_DEFAULT"
attn_fwd:
.text.attn_fwd:
[----:B------:R-:W0:Y:S01]  /*0000*/  LDC R1, c[0x0][0x37c] ;  /* 0x0000df00ff017b82 */ /* 0x000e220000000800 */
[----:B------:R-:W1:Y:S02]  /*0010*/  S2R R28, SR_TID.X ;  /* 0x00000000001c7919 */ /* 0x000e640000002100 */
[----:B-1----:R-:W-:-:S13]  /*0020*/  ISETP.GE.U32.AND P1, PT, R28, 0x20, PT ;  /* 0x000000201c00780c */ /* 0x002fda0003f26070 */
[----:B------:R-:W-:Y:S05]  /*0030*/  @P1 BRA `(.L_x_0) ;  /* 0x0000000000b81947 */ /* 0x000fea0003800000 */
[----:B------:R-:W1:Y:S01]  /*0040*/  S2UR UR6, SR_CgaCtaId ;  /* 0x00000000000679c3 */ /* 0x000e620000008800 */
[----:B------:R-:W-:Y:S01]  /*0050*/  NOP ;  /* 0x0000000000007918 */ /* 0x000fe20000000000 */
[----:B------:R-:W-:Y:S02]  /*0060*/  UMOV UR4, 0x40 ;  /* 0x0000004000047882 */ /* 0x000fe40000000000 */
[----:B-1----:R-:W-:-:S09]  /*0070*/  ULEA UR4, UR6, UR4, 0x18 ;  /* 0x0000000406047291 */ /* 0x002fd2000f8ec0ff */
[----:B------:R-:W1:Y:S01]  /*0080*/  LDS.U8 R0, [UR4] ;  /* 0x00000004ff007984 */ /* 0x000e620008000000 */
[----:B------:R-:W-:Y:S02]  /*0090*/  UMOV UR4, 0x400 ;  /* 0x0000040000047882 */ /* 0x000fe40000000000 */
[----:B------:R-:W-:Y:S01]  /*00a0*/  ULEA UR4, UR6, UR4, 0x18 ;  /* 0x0000000406047291 */ /* 0x000fe2000f8ec0ff */
[----:B-1----:R-:W-:-:S13]  /*00b0*/  ISETP.NE.AND P0, PT, R0, RZ, PT ;  /* 0x000000ff0000720c */ /* 0x002fda0003f05270 */
[----:B------:R-:W-:Y:S05]  /*00c0*/  @P0 BRA `(.L_x_1) ;  /* 0x00000000007c0947 */ /* 0x000fea0003800000 */
[----:B------:R-:W-:-:S13]  /*00d0*/  ELECT P0, URZ, PT ;  /* 0x0000000000ff782f */ /* 0x000fda0003800000 */
[----:B------:R-:W-:Y:S05]  /*00e0*/  @!P0 BRA `(.L_x_2) ;  /* 0x0000000000848947 */ /* 0x000fea0003800000 */
[----:B------:R-:W-:Y:S01]  /*00f0*/  UMOV UR5, 0x2 ;  /* 0x0000000200057882 */ /* 0x000fe20000000000 */
[----:B------:R-:W-:Y:S02]  /*0100*/  HFMA2 R4, -RZ, RZ, 0, 5.9604644775390625e-08 ;  /* 0x00000001ff047431 */ /* 0x000fe400000001ff */
[----:B------:R-:W-:Y:S02]  /*0110*/  IMAD.MOV.U32 R5, RZ, RZ, 0x3 ;  /* 0x00000003ff057424 */ /* 0x000fe400078e00ff */
[----:B------:R-:W-:Y:S04]  /*0120*/  DEPBAR.LE SB1, 0x36 ;  /* 0x00009d800000791a */ /* 0x000fe80000000000 */
[----:B------:R-:W1:Y:S02]  /*0130*/  UTCATOMSWS.FIND_AND_SET.ALIGN UP0, UR5, UR5 ;  /* 0x00000005000575e3 */ /* 0x000e640008000800 */
[----:B-1----:R-:W-:-:S04]  /*0140*/  PLOP3.LUT P0, PT, PT, PT, UP0, 0x80, 0x8 ;  /* 0x000000000008781c */ /* 0x002fc80003f0f008 */
[----:B------:R-:W-:-:S04]  /*0150*/  SEL R0, RZ, 0xffffffff, !P0 ;  /* 0xffffffffff007807 */ /* 0x000fc80004000000 */
[----:B------:R-:W-:Y:S02]  /*0160*/  ISETP.NE.AND P0, PT, R0, RZ, PT ;  /* 0x000000ff0000720c */ /* 0x000fe40003f05270 */
[----:B------:R-:W-:-:S11]  /*0170*/  MOV R0, UR5 ;  /* 0x0000000500007c02 */ /* 0x000fd60008000f00 */
[----:B------:R-:W-:Y:S05]  /*0180*/  @P0 BRA `(.L_x_3) ;  /* 0x0000000000240947 */ /* 0x000fea0003800000 */
.L_x_4:
[----:B------:R-:W-:Y:S05]  /*0190*/  NANOSLEEP 0x64 ;  /* 0x000000640000795d */ /* 0x000fea0003800000 */
[----:B------:R-:W-:-:S05]  /*01a0*/  UMOV UR5, 0x2 ;  /* 0x0000000200057882 */ /* 0x000fca0000000000 */
[----:B------:R-:W-:Y:S04]  /*01b0*/  DEPBAR.LE SB1, 0x36 ;  /* 0x00009d800000791a */ /* 0x000fe80000000000 */
[----:B------:R-:W1:Y:S02]  /*01c0*/  UTCATOMSWS.FIND_AND_SET.ALIGN UP0, UR5, UR5 ;  /* 0x00000005000575e3 */ /* 0x000e640008000800 */
[----:B-1----:R-:W-:-:S04]  /*01d0*/  PLOP3.LUT P0, PT, PT, PT, UP0, 0x80, 0x8 ;  /* 0x000000000008781c */ /* 0x002fc80003f0f008 */
[----:B------:R-:W-:-:S04]  /*01e0*/  SEL R0, RZ, 0xffffffff, !P0 ;  /* 0xffffffffff007807 */ /* 0x000fc80004000000 */
[----:B------:R-:W-:Y:S01]  /*01f0*/  ISETP.NE.AND P0, PT, R0, RZ, PT ;  /* 0x000000ff0000720c */ /* 0x000fe20003f05270 */
[----:B------:R-:W-:-:S12]  /*0200*/  IMAD.U32 R0, RZ, RZ, UR5 ;  /* 0x00000005ff007e24 */ /* 0x000fd8000f8e00ff */
[----:B------:R-:W-:Y:S05]  /*0210*/  @!P0 BRA `(.L_x_4) ;  /* 0xfffffffc00dc8947 */ /* 0x000fea000383ffff */
.L_x_3:
[----:B------:R-:W-:Y:S01]  /*0220*/  IADD3 R3, PT, PT, R0, 0x10, RZ ;  /* 0x0000001000037810 */ /* 0x000fe20007ffe0ff */
[----:B------:R-:W-:Y:S01]  /*0230*/  UMOV UR5, 0x50 ;  /* 0x0000005000057882 */ /* 0x000fe20000000000 */
[----:B------:R-:W-:Y:S01]  /*0240*/  SHF.L.U32 R2, R5, R0, RZ ;  /* 0x0000000005027219 */ /* 0x000fe200000006ff */
[----:B------:R-:W-:Y:S01]  /*0250*/  ULEA UR5, UR6, UR5, 0x18 ;  /* 0x0000000506057291 */ /* 0x000fe2000f8ec0ff */
[----:B------:R-:W-:Y:S01]  /*0260*/  SHF.L.U32 R3, R4, R3, RZ ;  /* 0x0000000304037219 */ /* 0x000fe200000006ff */
[----:B------:R-:W-:-:S03]  /*0270*/  IMAD.SHL.U32 R0, R0, 0x20, RZ ;  /* 0x0000002000007824 */ /* 0x000fc600078e00ff */
[----:B------:R-:W-:-:S05]  /*0280*/  LOP3.LUT R2, R3, R2, RZ, 0xfc, !PT ;  /* 0x0000000203027212 */ /* 0x000fca00078efcff */
[----:B------:R1:W-:Y:S04]  /*0290*/  ATOMS.OR RZ, [UR5], R2 ;  /* 0x00000002ffff798c */ /* 0x0003e8000b000005 */
[----:B------:R1:W-:Y:S01]  /*02a0*/  STS [UR4], R0 ;  /* 0x00000000ff007988 */ /* 0x0003e20008000804 */
[----:B------:R-:W-:Y:S05]  /*02b0*/  BRA `(.L_x_2) ;  /* 0x0000000000107947 */ /* 0x000fea0003800000 */
.L_x_1:
[----:B------:R-:W-:Y:S02]  /*02c0*/  MOV R0, 0xffffffff ;  /* 0xffffffff00007802 */ /* 0x000fe40000000f00 */
[----:B------:R-:W-:-:S03]  /*02d0*/  MOV R2, 0x300 ;  /* 0x0000030000027802 */ /* 0x000fc60000000f00 */
[----:B------:R1:W-:Y:S04]  /*02e0*/  STS [UR4], R0 ;  /* 0x00000000ff007988 */ /* 0x0003e80008000804 */
[----:B01----:R-:W-:Y:S05]  /*02f0*/  CALL.REL.NOINC `($__internal_1_$__cuda_sm10x_tcgen05_guardrail_trap_phase_invalid_during_alloc) ;  /* 0x0000003400687944 */ /* 0x003fea0003c00000 */
.L_x_2:
[----:B------:R-:W-:Y:S05]  /*0300*/  WARPSYNC.ALL ;  /* 0x0000000000007948 */ /* 0x000fea0003800000 */
[----:B------:R-:W-:Y:S01]  /*0310*/  NOP ;  /* 0x0000000000007918 */ /* 0x000fe20000000000 */
.L_x_0:
[----:B------:R-:W2:Y:S01]  /*0320*/  S2R R27, SR_CTAID.X ;  /* 0x00000000001b7919 */ /* 0x000ea20000002500 */
[----:B------:R-:W3:Y:S01]  /*0330*/  S2UR UR7, SR_CTAID.Y ;  /* 0x00000000000779c3 */ /* 0x000ee20000002600 */
[----:B------:R-:W3:Y:S01]  /*0340*/  LDCU.64 UR4, c[0x0][0x3b0] ;  /* 0x00007600ff0477ac */ /* 0x000ee20008000a00 */
[----:B-1----:R-:W-:Y:S02]  /*0350*/  LOP3.LUT R0, R28, 0x3f, RZ, 0xc0, !PT ;  /* 0x0000003f1c007812 */ /* 0x002fe400078ec0ff */
[----:B------:R-:W-:Y:S01]  /*0360*/  SHF.R.U32.HI R20, RZ, 0x6, R28 ;  /* 0x00000006ff147819 */ /* 0x000fe2000001161c */
[----:B------:R-:W-:Y:S01]  /*0370*/  UMOV UR11, 0x400 ;  /* 0x00000400000b7882 */ /* 0x000fe20000000000 */
[----:B------:R-:W1:Y:S02]  /*0380*/  LDCU.64 UR22, c[0x0][0x358] ;  /* 0x00006b00ff1677ac */ /* 0x000e640008000a00 */
[----:B------:R-:W4:Y:S01]  /*0390*/  S2UR UR6, SR_CgaCtaId ;  /* 0x00000000000679c3 */ /* 0x000f220000008800 */
[----:B------:R-:W-:Y:S01]  /*03a0*/  SGXT.U32 R20, R20, 0x2 ;  /* 0x000000021414781a */ /* 0x000fe20000000000 */
[----:B------:R-:W0:Y:S06]  /*03b0*/  LDCU UR19, c[0x0][0x3f0] ;  /* 0x00007e00ff1377ac */ /* 0x000e2c0008000800 */
[----:B------:R-:W0:Y:S08]  /*03c0*/  LDC R4, c[0x0][0x3b8] ;  /* 0x0000ee00ff047b82 */ /* 0x000e300000000800 */
[----:B------:R-:W1:Y:S01]  /*03d0*/  LDC.64 R10, c[0x0][0x380] ;  /* 0x0000e000ff0a7b82 */ /* 0x000e620000000a00 */
[----:B---3--:R-:W-:-:S04]  /*03e0*/  UIMAD UR4, UR7, UR4, URZ ;  /* 0x00000004070472a4 */ /* 0x008fc8000f8e02ff */
[----:B------:R-:W-:Y:S01]  /*03f0*/  USHF.L.U32 UR8, UR4, 0x1, URZ ;  /* 0x0000000104087899 */ /* 0x000fe200080006ff */
[----:B--2---:R-:W-:Y:S01]  /*0400*/  IMAD R27, R27, 0x40, R0 ;  /* 0x000000401b1b7824 */ /* 0x004fe200078e0200 */
[----:B----4-:R-:W-:Y:S01]  /*0410*/  ULEA UR11, UR6, UR11, 0x18 ;  /* 0x0000000b060b7291 */ /* 0x010fe2000f8ec0ff */
[----:B------:R-:W-:Y:S02]  /*0420*/  BAR.SYNC.DEFER_BLOCKING 0x0 ;  /* 0x0000000000007b1d */ /* 0x000fe40000010000 */
[----:B------:R-:W-:Y:S01]  /*0430*/  IMAD R2, R27, UR5, RZ ;  /* 0x000000051b027c24 */ /* 0x000fe2000f8e02ff */
[----:B------:R-:W-:-:S05]  /*0440*/  UIMAD.WIDE UR4, UR4, 0x2, URZ ;  /* 0x00000002040478a5 */ /* 0x000fca000f8e02ff */
[----:B------:R-:W2:Y:S01]  /*0450*/  LDC.64 R36, c[0x0][0x3c0] ;  /* 0x0000f000ff247b82 */ /* 0x000ea20000000a00 */
[----:B0-----:R-:W-:Y:S01]  /*0460*/  IMAD R5, R20, R4, RZ ;  /* 0x0000000414057224 */ /* 0x001fe200078e02ff */
[C---:B------:R-:W-:Y:S01]  /*0470*/  SHF.L.U32 R3, R2.reuse, 0x1, RZ ;  /* 0x0000000102037819 */ /* 0x040fe200000006ff */
[----:B------:R-:W-:-:S04]  /*0480*/  IMAD.HI R2, R2, 0x2, RZ ;  /* 0x0000000202027827 */ /* 0x000fc800078e02ff */
[C---:B------:R-:W-:Y:S01]  /*0490*/  IMAD R9, R4.reuse, 0x4, R5 ;  /* 0x0000000404097824 */ /* 0x040fe200078e0205 */
[----:B------:R-:W0:Y:S01]  /*04a0*/  LDCU UR4, c[0x0][0x3c8] ;  /* 0x00007900ff0477ac */ /* 0x000e220008000800 */
[----:B-1----:R-:W-:Y:S01]  /*04b0*/  IADD3 R8, P0, P2, R3, UR8, R10 ;  /* 0x0000000803087c10 */ /* 0x002fe2000fa1e00a */
[----:B------:R-:W1:Y:S02]  /*04c0*/  LDC.64 R14, c[0x0][0x388] ;  /* 0x0000e200ff0e7b82 */ /* 0x000e640000000a00 */
[----:B------:R-:W-:Y:S02]  /*04d0*/  LEA R7, R4, R9, 0x2 ;  /* 0x0000000904077211 */ /* 0x000fe400078e10ff */
[----:B------:R-:W-:Y:S02]  /*04e0*/  IADD3.X R12, PT, PT, R2, UR5, R11, P0, P2 ;  /* 0x00000005020c7c10 */ /* 0x000fe400087e440b */
[-C--:B------:R-:W-:Y:S01]  /*04f0*/  LEA R2, P0, R5, R8.reuse, 0x1 ;  /* 0x0000000805027211 */ /* 0x080fe200078008ff */
[----:B------:R-:W-:Y:S01]  /*0500*/  IMAD R10, R4, 0x4, R7 ;  /* 0x00000004040a7824 */ /* 0x000fe200078e0207 */
[----:B------:R-:W3:Y:S01]  /*0510*/  LDS R16, [UR11] ;  /* 0x0000000bff107984 */ /* 0x000ee20008000800 */
[-C--:B------:R-:W-:Y:S01]  /*0520*/  LEA R4, P2, R9, R8.reuse, 0x1 ;  /* 0x0000000809047211 */ /* 0x080fe200078408ff */
[----:B------:R-:W-:Y:S01]  /*0530*/  BAR.SYNC.DEFER_BLOCKING 0x0 ;  /* 0x0000000000007b1d */ /* 0x000fe20000010000 */
[----:B------:R-:W-:-:S02]  /*0540*/  LEA R6, P3, R7, R8, 0x1 ;  /* 0x0000000807067211 */ /* 0x000fc400078608ff */
[----:B------:R-:W-:Y:S02]  /*0550*/  LEA.HI.X.SX32 R3, R5, R12, 0x1, P0 ;  /* 0x0000000c05037211 */ /* 0x000fe400000f0eff */
[----:B------:R-:W-:Y:S02]  /*0560*/  LEA R8, P4, R10, R8, 0x1 ;  /* 0x000000080a087211 */ /* 0x000fe400078808ff */
[-C--:B------:R-:W-:Y:S02]  /*0570*/  LEA.HI.X.SX32 R5, R9, R12.reuse, 0x1, P2 ;  /* 0x0000000c09057211 */ /* 0x080fe400010f0eff */
[----:B------:R-:W-:Y:S01]  /*0580*/  LOP3.LUT R21, R28, 0xf, RZ, 0xc0, !PT ;  /* 0x0000000f1c157812 */ /* 0x000fe200078ec0ff */
[----:B--2---:R-:W-:Y:S01]  /*0590*/  IMAD R36, R36, UR7, RZ ;  /* 0x0000000724247c24 */ /* 0x004fe2000f8e02ff */
[-C--:B------:R-:W-:Y:S02]  /*05a0*/  LEA.HI.X.SX32 R7, R7, R12.reuse, 0x1, P3 ;  /* 0x0000000c07077211 */ /* 0x080fe400018f0eff */
[----:B------:R-:W-:Y:S01]  /*05b0*/  LEA.HI.X.SX32 R9, R10, R12, 0x1, P4 ;  /* 0x0000000c0a097211 */ /* 0x000fe200020f0eff */
[----:B0-----:R-:W-:Y:S01]  /*05c0*/  IMAD R10, R21, UR4, RZ ;  /* 0x00000004150a7c24 */ /* 0x001fe2000f8e02ff */
[--C-:B------:R-:W-:Y:S01]  /*05d0*/  SHF.R.U32.HI R13, RZ, 0x4, R28.reuse ;  /* 0x00000004ff0d7819 */ /* 0x100fe2000001161c */
[----:B------:R0:W5:Y:S04]  /*05e0*/  LDG.E.U16 R12, desc[UR22][R4.64] ;  /* 0x00000016040c7981 */ /* 0x000168000c1e1500 */
[----:B------:R2:W5:Y:S04]  /*05f0*/  LDG.E.U16 R11, desc[UR22][R2.64] ;  /* 0x00000016020b7981 */ /* 0x000568000c1e1500 */
[----:B------:R4:W5:Y:S01]  /*0600*/  LDG.E.U16 R7, desc[UR22][R6.64] ;  /* 0x0000001606077981 */ /* 0x000962000c1e1500 */
[----:B0-----:R-:W-:-:S03]  /*0610*/  SHF.R.U32.HI R4, RZ, 0x5, R28 ;  /* 0x00000005ff047819 */ /* 0x001fc6000001161c */
[----:B------:R0:W5:Y:S01]  /*0620*/  LDG.E.U16 R8, desc[UR22][R8.64] ;  /* 0x0000001608087981 */ /* 0x000162000c1e1500 */
[----:B--2---:R-:W-:Y:S01]  /*0630*/  IMAD.SHL.U32 R3, R36, 0x2, RZ ;  /* 0x0000000224037824 */ /* 0x004fe200078e00ff */
[----:B------:R-:W-:Y:S02]  /*0640*/  SHF.L.U32 R2, R10, 0x1, RZ ;  /* 0x000000010a027819 */ /* 0x000fe400000006ff */
[----:B------:R-:W-:Y:S02]  /*0650*/  R2UR UR21, R4 ;  /* 0x00000000041572ca */ /* 0x000fe400000e0000 */
[----:B------:R-:W-:Y:S02]  /*0660*/  SGXT.U32 R4, R13, 0x4 ;  /* 0x000000040d04781a */ /* 0x000fe40000000000 */
[----:B-1----:R-:W-:Y:S02]  /*0670*/  IADD3 R35, P0, P2, R2, R14, R3 ;  /* 0x0000000e02237210 */ /* 0x002fe40007a1e003 */
[----:B------:R-:W-:Y:S01]  /*0680*/  LOP3.LUT R2, R28, 0xc0, RZ, 0xc0, !PT ;  /* 0x000000c01c027812 */ /* 0x000fe200078ec0ff */
[----:B----4-:R-:W-:Y:S01]  /*0690*/  IMAD R6, R4, R37, RZ ;  /* 0x0000002504067224 */ /* 0x010fe200078e02ff */
[----:B------:R-:W-:-:S02]  /*06a0*/  LEA.HI R4, R28, 0x30, RZ, 0x1c ;  /* 0x000000301c047811 */ /* 0x000fc400078fe0ff */
[----:B------:R-:W-:Y:S01]  /*06b0*/  SHF.R.U32.HI R26, RZ, 0x2, R2 ;  /* 0x00000002ff1a7819 */ /* 0x000fe20000011602 */
[C---:B------:R-:W-:Y:S02]  /*06c0*/  IMAD R2, R37.reuse, 0x10, R6 ;  /* 0x0000001025027824 */ /* 0x040fe400078e0206 */
[----:B------:R-:W-:Y:S01]  /*06d0*/  IMAD.HI R10, R10, 0x2, RZ ;  /* 0x000000020a0a7827 */ /* 0x000fe200078e02ff */
[----:B------:R-:W-:Y:S02]  /*06e0*/  SHF.L.U32 R5, R28, 0x1, RZ ;  /* 0x000000011c057819 */ /* 0x000fe400000006ff */
[----:B------:R-:W-:Y:S01]  /*06f0*/  LEA R3, R37, R2, 0x4 ;  /* 0x0000000225037211 */ /* 0x000fe200078e20ff */
[----:B------:R-:W-:-:S04]  /*0700*/  IMAD.HI R36, R36, 0x2, RZ ;  /* 0x0000000224247827 */ /* 0x000fc800078e02ff */
[----:B------:R-:W-:Y:S01]  /*0710*/  IMAD R4, R4, R37, RZ ;  /* 0x0000002504047224 */ /* 0x000fe200078e02ff */
[----:B0-----:R-:W-:Y:S02]  /*0720*/  IADD3.X R9, PT, PT, R10, R15, R36, P0, P2 ;  /* 0x0000000f0a097210 */ /* 0x001fe400007e4424 */
[-C--:B------:R-:W-:Y:S01]  /*0730*/  LEA R34, P4, R3, R35.reuse, 0x1 ;  /* 0x0000002303227211 */ /* 0x080fe200078808ff */
[----:B------:R-:W-:Y:S01]  /*0740*/  USHF.L.U32 UR4, UR21, 0x15, URZ ;  /* 0x0000001515047899 */ /* 0x000fe200080006ff */
[----:B------:R-:W-:Y:S01]  /*0750*/  LOP3.LUT R26, R26, 0x1fe, R5, 0x78, !PT ;  /* 0x000001fe1a1a7812 */ /* 0x000fe200078e7805 */
[----:B------:R-:W-:Y:S01]  /*0760*/  UMOV UR8, 0x1 ;  /* 0x0000000100087882 */ /* 0x000fe20000000000 */
[-C--:B------:R-:W-:Y:S02]  /*0770*/  LEA R46, P0, R6, R35.reuse, 0x1 ;  /* 0x00000023062e7211 */ /* 0x080fe400078008ff */
[-C--:B------:R-:W-:Y:S02]  /*0780*/  LEA R38, P3, R2, R35.reuse, 0x1 ;  /* 0x0000002302267211 */ /* 0x080fe400078608ff */
[----:B------:R-:W-:-:S02]  /*0790*/  LEA R32, P5, R4, R35, 0x1 ;  /* 0x0000002304207211 */ /* 0x000fc400078a08ff */
[----:B---3--:R-:W-:Y:S02]  /*07a0*/  R2UR UR10, R16 ;  /* 0x00000000100a72ca */ /* 0x008fe400000e0000 */
[-C--:B------:R-:W-:Y:S02]  /*07b0*/  LEA.HI.X.SX32 R35, R3, R9.reuse, 0x1, P4 ;  /* 0x0000000903237211 */ /* 0x080fe400020f0eff */
[----:B------:R-:W-:Y:S02]  /*07c0*/  LOP3.LUT P2, RZ, R28, 0xff, RZ, 0xc0, !PT ;  /* 0x000000ff1cff7812 */ /* 0x000fe4000784c0ff */
[-C--:B------:R-:W-:Y:S02]  /*07d0*/  LEA.HI.X.SX32 R47, R6, R9.reuse, 0x1, P0 ;  /* 0x00000009062f7211 */ /* 0x080fe400000f0eff */
[-C--:B------:R-:W-:Y:S02]  /*07e0*/  LEA.HI.X.SX32 R39, R2, R9.reuse, 0x1, P3 ;  /* 0x0000000902277211 */ /* 0x080fe400018f0eff */
[----:B------:R-:W-:-:S02]  /*07f0*/  LEA.HI.X.SX32 R33, R4, R9, 0x1, P5 ;  /* 0x0000000904217211 */ /* 0x000fc400028f0eff */
[----:B------:R-:W-:Y:S01]  /*0800*/  LOP3.LUT R3, R26, 0x40, RZ, 0x3c, !PT ;  /* 0x000000401a037812 */ /* 0x000fe200078e3cff */
[----:B------:R-:W-:Y:S06]  /*0810*/  @P1 BRA `(.L_x_5) ;  /* 0x0000000000181947 */ /* 0x000fec0003800000 */
[----:B------:R-:W-:Y:S01]  /*0820*/  ELECT P0, URZ, PT ;  /* 0x0000000000ff782f */ /* 0x000fe20003800000 */
[----:B------:R-:W-:Y:S01]  /*0830*/  IMAD.MOV.U32 R2, RZ, RZ, 0x1 ;  /* 0x00000001ff027424 */ /* 0x000fe200078e00ff */
[----:B------:R-:W-:Y:S01]  /*0840*/  UMOV UR5, 0x40 ;  /* 0x0000004000057882 */ /* 0x000fe20000000000 */
[----:B------:R-:W-:Y:S01]  /*0850*/  UVIRTCOUNT.DEALLOC.SMPOOL 0x80 ;  /* 0x000000800000784c */ /* 0x000fe20000000000 */
[----:B------:R-:W-:-:S09]  /*0860*/  ULEA UR5, UR6, UR5, 0x18 ;  /* 0x0000000506057291 */ /* 0x000fd2000f8ec0ff */
[----:B------:R0:W-:Y:S03]  /*0870*/  @P0 STS.U8 [UR5], R2 ;  /* 0x00000002ff000988 */ /* 0x0001e60008000005 */
.L_x_5:
[----:B------:R-:W-:Y:S01]  /*0880*/  ULOP3.LUT UR6, UR4, 0x600000, URZ, 0xc0, !UPT ;  /* 0x0060000004067892 */ /* 0x000fe2000f8ec0ff */
[----:B-----5:R1:W-:Y:S01]  /*0890*/  STS.U16 [R26+UR11], R11 ;  /* 0x0000000b1a007988 */ /* 0x0203e2000800040b */
[----:B------:R-:W-:Y:S01]  /*08a0*/  ULOP3.LUT UR18, UR21, 0x4, URZ, 0xc0, !UPT ;  /* 0x0000000415127892 */ /* 0x000fe2000f8ec0ff */
[----:B------:R-:W-:Y:S01]  /*08b0*/  ISETP.LT.AND P3, PT, RZ, UR19, PT ;  /* 0x00000013ff007c0c */ /* 0x000fe2000bf61270 */
[----:B------:R-:W-:Y:S01]  /*08c0*/  UIADD3 UR12, UPT, UPT, UR10, UR6, URZ ;  /* 0x000000060a0c7290 */ /* 0x000fe2000fffe0ff */
[----:B------:R2:W-:Y:S01]  /*08d0*/  STS.U16 [R26+UR11+0x400], R7 ;  /* 0x000400071a007988 */ /* 0x0005e2000800040b */
[----:B------:R-:W-:Y:S01]  /*08e0*/  VOTEU.ALL UP0, P2 ;  /* 0x0000000000ff7886 */ /* 0x000fe20001000000 */
[----:B------:R-:W-:Y:S01]  /*08f0*/  UIADD3 UR14, UPT, UPT, UR11, 0x2000, URZ ;  /* 0x000020000b0e7890 */ /* 0x000fe2000fffe0ff */
[----:B------:R-:W-:Y:S01]  /*0900*/  PRMT R9, RZ, 0x7610, R9 ;  /* 0x00007610ff097816 */ /* 0x000fe20000000009 */
[----:B------:R-:W-:Y:S01]  /*0910*/  ULEA UR12, UR18, UR12, 0x1 ;  /* 0x0000000c120c7291 */ /* 0x000fe2000f8e08ff */
[----:B------:R3:W-:Y:S01]  /*0920*/  STS.U16 [R3+UR11+0x200], R12 ;  /* 0x0002000c03007988 */ /* 0x0007e2000800040b */
[----:B------:R-:W-:-:S04]  /*0930*/  @!UP0 UIADD3 UR4, UPT, UPT, -UR8, 0x100000, URZ ;  /* 0x0010000008048890 */ /* 0x000fc8000fffe1ff */
[----:B------:R-:W-:Y:S02]  /*0940*/  @!UP0 USHF.L.U32 UR5, UR4, 0xb, URZ ;  /* 0x0000000b04058899 */ /* 0x000fe400080006ff */
[----:B------:R-:W-:Y:S01]  /*0950*/  @!UP0 USHF.L.U32 UR4, UR4, 0x1, URZ ;  /* 0x0000000104048899 */ /* 0x000fe200080006ff */
[----:B------:R-:W-:Y:S01]  /*0960*/  VOTEU.ALL UP1, P2 ;  /* 0x0000000000ff7886 */ /* 0x000fe20001020000 */
[----:B-1----:R-:W-:Y:S01]  /*0970*/  PRMT R11, RZ, 0x7610, R11 ;  /* 0x00007610ff0b7816 */ /* 0x002fe2000000000b */
[----:B------:R3:W-:Y:S01]  /*0980*/  STS.U16 [R3+UR11+0x600], R8 ;  /* 0x0006000803007988 */ /* 0x0007e2000800040b */
[----:B--2---:R-:W-:Y:S02]  /*0990*/  PRMT R7, RZ, 0x7610, R7 ;  /* 0x00007610ff077816 */ /* 0x004fe40000000007 */
[----:B------:R-:W-:Y:S01]  /*09a0*/  PRMT R13, RZ, 0x7610, R13 ;  /* 0x00007610ff0d7816 */ /* 0x000fe2000000000d */
[----:B------:R-:W-:Y:S01]  /*09b0*/  STTM.16dp32bit_t0_t15.x4 tmem[UR12], RZ ;  /* 0x000000ff000079ed */ /* 0x000fe2000890000c */
[----:B------:R-:W-:Y:S01]  /*09c0*/  STTM.16dp32bit_t16_t31.x4 tmem[UR12+0x4], RZ ;  /* 0x000004ff000079ed */ /* 0x000fe2000892000c */
[----:B------:R-:W1:Y:S02]  /*09d0*/  FENCE.VIEW.ASYNC.T ;  /* 0x00000000000073c6 */ /* 0x000e640000000200 */
[----:B-1----:R-:W-:Y:S06]  /*09e0*/  BAR.SYNC.DEFER_BLOCKING 0x0 ;  /* 0x0000000000007b1d */ /* 0x002fec0000010000 */
[----:B------:R-:W1:Y:S02]  /*09f0*/  FENCE.VIEW.ASYNC.S ;  /* 0x00000000000073c6 */ /* 0x000e640000000000 */
[----:B-1----:R1:W2:Y:S02]  /*0a00*/  @!UP1 SYNCS.EXCH.64 URZ, [UR14], UR4 ;  /* 0x000000040eff95b2 */ /* 0x0022a40008000100 */
[----:B--2---:R-:W-:Y:S06]  /*0a10*/  BAR.SYNC.DEFER_BLOCKING 0x0 ;  /* 0x0000000000007b1d */ /* 0x004fec0000010000 */
[----:B------:R-:W2:Y:S04]  /*0a20*/  @P3 LDG.E.U16 R9, desc[UR22][R46.64] ;  /* 0x000000162e093981 */ /* 0x000ea8000c1e1500 */
[----:B------:R-:W4:Y:S04]  /*0a30*/  @P3 LDG.E.U16 R7, desc[UR22][R38.64] ;  /* 0x0000001626073981 */ /* 0x000f28000c1e1500 */
[----:B------:R-:W3:Y:S04]  /*0a40*/  @P3 LDG.E.U16 R11, desc[UR22][R34.64] ;  /* 0x00000016220b3981 */ /* 0x000ee8000c1e1500 */
[----:B------:R-:W3:Y:S01]  /*0a50*/  @P3 LDG.E.U16 R13, desc[UR22][R32.64] ;  /* 0x00000016200d3981 */ /* 0x000ee2000c1e1500 */
[----:B0-----:R-:W-:Y:S01]  /*0a60*/  SHF.R.S32.HI R2, RZ, 0x6, R28 ;  /* 0x00000006ff027819 */ /* 0x001fe2000001141c */
[----:B------:R-:W-:Y:S01]  /*0a70*/  VOTEU.ALL UP1, P2 ;  /* 0x0000000000ff7886 */ /* 0x000fe20001020000 */
[----:B------:R-:W-:-:S04]  /*0a80*/  @!UP0 UIADD3 UR16, UPT, UPT, -UR8, 0x100000, URZ ;  /* 0x0010000008108890 */ /* 0x000fc8000fffe1ff */
[----:B------:R-:W-:Y:S02]  /*0a90*/  @!UP0 USHF.L.U32 UR17, UR16, 0xb, URZ ;  /* 0x0000000b10118899 */ /* 0x000fe400080006ff */
[----:B------:R-:W-:Y:S02]  /*0aa0*/  @!UP0 USHF.L.U32 UR16, UR16, 0x1, URZ ;  /* 0x0000000110108899 */ /* 0x000fe400080006ff */
[----:B------:R-:W-:Y:S01]  /*0ab0*/  UIADD3 UR29, UPT, UPT, UR10, 0x100000, URZ ;  /* 0x001000000a1d7890 */ /* 0x000fe2000fffe0ff */
[----:B------:R-:W-:Y:S01]  /*0ac0*/  SGXT R2, R2, 0x1 ;  /* 0x000000010202781a */ /* 0x000fe20000000200 */
[----:B------:R-:W-:Y:S02]  /*0ad0*/  UIADD3 UR20, UPT, UPT, UR11, 0x1000, URZ ;  /* 0x000010000b147890 */ /* 0x000fe4000fffe0ff */
[----:B-1----:R-:W-:-:S04]  /*0ae0*/  @!UP0 UIADD3 UR4, UPT, UPT, -UR8, 0x100000, URZ ;  /* 0x0010000008048890 */ /* 0x002fc8000fffe1ff */
[----:B------:R-:W-:Y:S02]  /*0af0*/  @!UP0 USHF.L.U32 UR5, UR4, 0xb, URZ ;  /* 0x0000000b04058899 */ /* 0x000fe400080006ff */
[----:B------:R-:W-:Y:S02]  /*0b00*/  @!UP0 USHF.L.U32 UR4, UR4, 0x1, URZ ;  /* 0x0000000104048899 */ /* 0x000fe400080006ff */
[----:B------:R-:W-:Y:S01]  /*0b10*/  UIADD3 UR13, UPT, UPT, UR6, UR29, URZ ;  /* 0x0000001d060d7290 */ /* 0x000fe2000fffe0ff */
[----:B------:R-:W-:Y:S02]  /*0b20*/  LOP3.LUT R2, R2, 0x90, RZ, 0xc0, !PT ;  /* 0x0000009002027812 */ /* 0x000fe400078ec0ff */
[----:B------:R-:W-:Y:S01]  /*0b30*/  ISETP.EQ.U32.AND P4, PT, RZ, UR21, P3 ;  /* 0x00000015ff007c0c */ /* 0x000fe20009f82070 */
[----:B------:R-:W-:Y:S01]  /*0b40*/  ULEA UR13, UR18, UR13, 0x3 ;  /* 0x0000000d120d7291 */ /* 0x000fe2000f8e18ff */
[----:B------:R-:W-:Y:S01]  /*0b50*/  LOP3.LUT R2, R2, 0x17e, R5, 0x78, !PT ;  /* 0x0000017e02027812 */ /* 0x000fe200078e7805 */
[----:B------:R0:W1:Y:S01]  /*0b60*/  @!UP1 SYNCS.EXCH.64 URZ, [UR11+0x2008], UR16 ;  /* 0x002008100bff95b2 */ /* 0x0000620008000100 */
[----:B------:R-:W-:-:S03]  /*0b70*/  VOTEU.ALL UP1, P2 ;  /* 0x0000000000ff7886 */ /* 0x000fc60001020000 */
[----:B--2---:R0:W-:Y:S04]  /*0b80*/  STS.U16 [R2+UR11+0x800], R9 ;  /* 0x0008000902007988 */ /* 0x0041e8000800040b */
[----:B----4-:R0:W-:Y:S04]  /*0b90*/  STS.U16 [R2+UR11+0xa00], R7 ;  /* 0x000a000702007988 */ /* 0x0101e8000800040b */
[----:B---3--:R0:W-:Y:S04]  /*0ba0*/  STS.U16 [R2+UR11+0xc00], R11 ;  /* 0x000c000b02007988 */ /* 0x0081e8000800040b */
[----:B------:R0:W-:Y:S01]  /*0bb0*/  STS.U16 [R2+UR11+0xe00], R13 ;  /* 0x000e000d02007988 */ /* 0x0001e2000800040b */
[----:B-1----:R1:W-:Y:S06]  /*0bc0*/  MEMBAR.ALL.CTA ;  /* 0x0000000000007992 */ /* 0x0023ec0000008000 */
[----:B-1----:R-:W-:Y:S04]  /*0bd0*/  FENCE.VIEW.ASYNC.S ;  /* 0x00000000000073c6 */ /* 0x002fe80000000000 */
[----:B------:R-:W1:Y:S02]  /*0be0*/  FENCE.VIEW.ASYNC.S ;  /* 0x00000000000073c6 */ /* 0x000e640000000000 */
[----:B-1----:R0:W1:Y:S02]  /*0bf0*/  @!UP1 SYNCS.EXCH.64 URZ, [UR11+0x1000], UR4 ;  /* 0x001000040bff95b2 */ /* 0x0020640008000100 */
[----:B-1----:R-:W-:Y:S06]  /*0c00*/  BAR.SYNC.DEFER_BLOCKING 0x0 ;  /* 0x0000000000007b1d */ /* 0x002fec0000010000 */
[----:B0-----:R-:W-:Y:S05]  /*0c10*/  @!P4 BRA `(.L_x_6) ;  /* 0x00000000003cc947 */ /* 0x001fea0003800000 */
[----:B------:R-:W-:Y:S02]  /*0c20*/  UIADD3 UR4, UPT, UPT, UR11, 0x800, URZ ;  /* 0x000008000b047890 */ /* 0x000fe4000fffe0ff */
[----:B------:R-:W-:Y:S02]  /*0c30*/  USHF.R.U32.HI UR8, URZ, 0x4, UR11 ;  /* 0x00000004ff087899 */ /* 0x000fe4000801160b */
[----:B------:R-:W-:Y:S02]  /*0c40*/  USHF.R.U32.HI UR4, URZ, 0x4, UR4 ;  /* 0x00000004ff047899 */ /* 0x000fe40008011604 */
[----:B------:R-:W-:Y:S02]  /*0c50*/  USGXT.U32 UR8, UR8, 0xe ;  /* 0x0000000e0808789a */ /* 0x000fe40008000000 */
[----:B------:R-:W-:Y:S01]  /*0c60*/  USGXT.U32 UR16, UR4, 0xe ;  /* 0x0000000e0410789a */ /* 0x000fe20008000000 */
[----:B------:R-:W-:Y:S02]  /*0c70*/  UMOV UR5, URZ ;  /* 0x000000ff00057c82 */ /* 0x000fe40008000000 */
[----:B------:R-:W-:Y:S01]  /*0c80*/  UMOV UR4, UR20 ;  /* 0x0000001400047c82 */ /* 0x000fe20008000000 */
[----:B------:R-:W-:Y:S01]  /*0c90*/  UMOV UR24, 0x0 ;  /* 0x0000000000187882 */ /* 0x000fe20000000000 */
[----:B------:R-:W-:Y:S01]  /*0ca0*/  UMOV UR25, 0x4108010 ;  /* 0x0410801000197882 */ /* 0x000fe20000000000 */
[----:B------:R-:W-:Y:S01]  /*0cb0*/  UMOV UR9, 0x40004040 ;  /* 0x4000404000097882 */ /* 0x000fe20000000000 */
[----:B------:R-:W-:Y:S01]  /*0cc0*/  UMOV UR17, 0xc0004010 ;  /* 0xc000401000117882 */ /* 0x000fe20000000000 */
[----:B------:R-:W-:Y:S01]  /*0cd0*/  UMOV UR4, UR4 ;  /* 0x0000000400047c82 */ /* 0x000fe20008000000 */
[----:B------:R0:W-:Y:S01]  /*0ce0*/  UTCHMMA gdesc[UR8], gdesc[UR16], tmem[UR29], tmem[UR24], idesc[UR25], !UPT ;  /* 0x00ff1810080075ea */ /* 0x0001e2000f80001d */
[----:B------:R0:W-:Y:S01]  /*0cf0*/  UTCBAR [UR4], URZ ;  /* 0x000000ff040073e9 */ /* 0x0001e200080000ff */
[----:B------:R-:W-:-:S02]  /*0d00*/  NOP ;  /* 0x0000000000007918 */ /* 0x000fc40000000000 */
.L_x_6:
[----:B------:R-:W-:Y:S05]  /*0d10*/  @!P3 BRA `(.L_x_7) ;  /* 0x000000000008b947 */ /* 0x000fea0003800000 */
[----:B------:R-:W1:Y:S02]  /*0d20*/  SYNCS.PHASECHK.TRANS64.TRYWAIT P0, [UR11+0x1000], RZ ;  /* 0x001000ffff0075a7 */ /* 0x000e64000800110b */
[----:B-1----:R-:W-:Y:S05]  /*0d30*/  @!P0 BRA `(.L_x_8) ;  /* 0x00000028009c8947 */ /* 0x002fea0003800000 */
.L_x_7:
[----:B------:R-:W-:Y:S01]  /*0d40*/  BAR.SYNC.DEFER_BLOCKING 0x0 ;  /* 0x0000000000007b1d */ /* 0x000fe20000010000 */
[----:B------:R-:W-:-:S05]  /*0d50*/  PRMT R49, RZ, 0x7610, R49 ;  /* 0x00007610ff317816 */ /* 0x000fca0000000031 */
[----:B0-----:R-:W0:Y:S01]  /*0d60*/  LDCU UR16, c[0x0][0x3a8] ;  /* 0x00007500ff1077ac */ /* 0x001e220008000800 */
[----:B------:R-:W-:Y:S01]  /*0d70*/  LDTM.16dp32bit_t0_t15.x16 R4, tmem[UR13] ;  /* 0x0000000d000479ee */ /* 0x000fe20008a00000 */
[----:B------:R-:W0:Y:S01]  /*0d80*/  LDTM.16dp32bit_t16_t31.x16 R4, tmem[UR13+0x10] ;  /* 0x0000100d000479ee */ /* 0x000e220008a20000 */
[----:B------:R-:W1:Y:S01]  /*0d90*/  LDCU.64 UR8, c[0x0][0x3d0] ;  /* 0x00007a00ff0877ac */ /* 0x000e620008000a00 */
[----:B------:R-:W2:Y:S01]  /*0da0*/  @!P2 SYNCS.CCTL.IV [UR11+0x1000] ;  /* 0x00100000ff00a9b1 */ /* 0x000ea2000800000b */
[----:B------:R-:W-:Y:S01]  /*0db0*/  NOP ;  /* 0x0000000000007918 */ /* 0x000fe20000000000 */
[----:B-1----:R-:W-:Y:S01]  /*0dc0*/  UIMAD UR8, UR7, UR8, URZ ;  /* 0x00000008070872a4 */ /* 0x002fe2000f8e02ff */
[----:B------:R-:W-:Y:S02]  /*0dd0*/  IMAD R0, R0, UR9, RZ ;  /* 0x0000000900007c24 */ /* 0x000fe4000f8e02ff */
[----:B0-----:R-:W-:Y:S01]  /*0de0*/  FMUL R22, R4, UR16 ;  /* 0x0000001004167c20 */ /* 0x001fe20008400000 */
[----:B------:R-:W-:Y:S01]  /*0df0*/  FMUL R23, R5, UR16 ;  /* 0x0000001005177c20 */ /* 0x000fe20008400000 */
[----:B------:R-:W-:Y:S01]  /*0e00*/  FMUL R24, R6, UR16 ;  /* 0x0000001006187c20 */ /* 0x000fe20008400000 */
[----:B------:R-:W-:Y:S01]  /*0e10*/  FMUL R25, R7, UR16 ;  /* 0x0000001007197c20 */ /* 0x000fe20008400000 */
[----:B------:R-:W-:Y:S01]  /*0e20*/  FMUL R30, R8, UR16 ;  /* 0x00000010081e7c20 */ /* 0x000fe20008400000 */
[----:B------:R-:W-:Y:S01]  /*0e30*/  FMUL R29, R17, UR16 ;  /* 0x00000010111d7c20 */ /* 0x000fe20008400000 */
[----:B------:R-:W-:Y:S01]  /*0e40*/  USHF.L.U32 UR15, UR8, 0x1, URZ ;  /* 0x00000001080f7899 */ /* 0x000fe200080006ff */
[----:B------:R-:W-:Y:S01]  /*0e50*/  FMNMX3 R24, R22, R23, R24, !PT ;  /* 0x0000001716187276 */ /* 0x000fe20007800018 */
[----:B------:R-:W-:Y:S01]  /*0e60*/  FMUL R22, R9, UR16 ;  /* 0x0000001009167c20 */ /* 0x000fe20008400000 */
[----:B------:R-:W-:Y:S01]  /*0e70*/  FMUL R23, R10, UR16 ;  /* 0x000000100a177c20 */ /* 0x000fe20008400000 */
[----:B------:R-:W-:Y:S01]  /*0e80*/  UIMAD.WIDE UR4, UR8, 0x2, URZ ;  /* 0x00000002080478a5 */ /* 0x000fe2000f8e02ff */
[----:B------:R-:W-:Y:S01]  /*0e90*/  FMNMX3 R30, R24, R25, R30, !PT ;  /* 0x00000019181e7276 */ /* 0x000fe2000780001e */
[----:B------:R-:W-:Y:S01]  /*0ea0*/  FMUL R24, R11, UR16 ;  /* 0x000000100b187c20 */ /* 0x000fe20008400000 */
[----:B------:R-:W-:-:S02]  /*0eb0*/  FMUL R25, R12, UR16 ;  /* 0x000000100c197c20 */ /* 0x000fc40008400000 */
[----:B------:R-:W-:Y:S01]  /*0ec0*/  FMNMX3 R30, R30, R22, R23, !PT ;  /* 0x000000161e1e7276 */ /* 0x000fe20007800017 */
[----:B------:R-:W-:Y:S01]  /*0ed0*/  FMUL R22, R13, UR16 ;  /* 0x000000100d167c20 */ /* 0x000fe20008400000 */
[----:B------:R-:W-:Y:S02]  /*0ee0*/  FMUL R23, R14, UR16 ;  /* 0x000000100e177c20 */ /* 0x000fe40008400000 */
[----:B------:R-:W-:Y:S01]  /*0ef0*/  FMNMX3 R30, R30, R24, R25, !PT ;  /* 0x000000181e1e7276 */ /* 0x000fe20007800019 */
[----:B------:R-:W-:Y:S01]  /*0f00*/  FMUL R24, R15, UR16 ;  /* 0x000000100f187c20 */ /* 0x000fe20008400000 */
[----:B------:R-:W-:Y:S02]  /*0f10*/  FMUL R25, R16, UR16 ;  /* 0x0000001010197c20 */ /* 0x000fe40008400000 */
[----:B------:R-:W-:Y:S01]  /*0f20*/  FMNMX3 R22, R30, R22, R23, !PT ;  /* 0x000000161e167276 */ /* 0x000fe20007800017 */
[----:B------:R-:W-:-:S03]  /*0f30*/  FMUL R30, R18, UR16 ;  /* 0x00000010121e7c20 */ /* 0x000fc60008400000 */
[----:B------:R-:W-:Y:S01]  /*0f40*/  FMNMX3 R25, R22, R24, R25, !PT ;  /* 0x0000001816197276 */ /* 0x000fe20007800019 */
[----:B------:R-:W-:Y:S01]  /*0f50*/  FMUL R24, R19, UR16 ;  /* 0x0000001013187c20 */ /* 0x000fe20008400000 */
[----:B------:R-:W0:Y:S02]  /*0f60*/  LDC.64 R22, c[0x0][0x390] ;  /* 0x0000e400ff167b82 */ /* 0x000e240000000a00 */
[----:B------:R-:W-:Y:S02]  /*0f70*/  FMNMX3 R25, R25, R29, R30, !PT ;  /* 0x0000001d19197276 */ /* 0x000fe4000780001e */
[----:B------:R-:W-:Y:S02]  /*0f80*/  LOP3.LUT R29, R28, 0xff, RZ, 0xc0, !PT ;  /* 0x000000ff1c1d7812 */ /* 0x000fe400078ec0ff */
[----:B------:R-:W-:Y:S02]  /*0f90*/  FMNMX R30, R24, R25, !PT ;  /* 0x00000019181e7209 */ /* 0x000fe40007800000 */
[----:B------:R-:W-:-:S02]  /*0fa0*/  LOP3.LUT R24, R28, 0x1f, RZ, 0xc0, !PT ;  /* 0x0000001f1c187812 */ /* 0x000fc400078ec0ff */
[----:B------:R-:W-:Y:S01]  /*0fb0*/  SHF.L.U32 R25, R0, 0x1, RZ ;  /* 0x0000000100197819 */ /* 0x000fe200000006ff */
[----:B------:R-:W1:Y:S01]  /*0fc0*/  SHFL.BFLY PT, R31, R30, 0x10, 0x1f ;  /* 0x0e001f001e1f7f89 */ /* 0x000e6200000e0000 */
[----:B------:R-:W-:Y:S01]  /*0fd0*/  ISETP.GE.U32.AND P5, PT, R24, 0x10, PT ;  /* 0x000000101800780c */ /* 0x000fe20003fa6070 */
[----:B------:R-:W-:Y:S01]  /*0fe0*/  IMAD.HI R0, R0, 0x2, RZ ;  /* 0x0000000200007827 */ /* 0x000fe200078e02ff */
[----:B------:R-:W-:Y:S02]  /*0ff0*/  LOP3.LUT R24, R28, 0x60, RZ, 0xc0, !PT ;  /* 0x000000601c187812 */ /* 0x000fe400078ec0ff */
[----:B------:R-:W-:-:S03]  /*1000*/  LEA R41, R29, UR11, 0x2 ;  /* 0x0000000b1d297c11 */ /* 0x000fc6000f8e10ff */
[----:B------:R-:W-:Y:S02]  /*1010*/  IMAD R42, R21, 0x2, R24 ;  /* 0x00000002152a7824 */ /* 0x000fe400078e0218 */
[----:B------:R-:W3:Y:S01]  /*1020*/  LDC R24, c[0x0][0x3d8] ;  /* 0x0000f600ff187b82 */ /* 0x000ee20000000800 */
[----:B0-----:R-:W-:-:S04]  /*1030*/  IADD3 R44, P0, P6, R25, UR15, R22 ;  /* 0x0000000f192c7c10 */ /* 0x001fc8000fe1e016 */
[----:B------:R-:W-:Y:S02]  /*1040*/  IADD3.X R48, PT, PT, R0, UR5, R23, P0, P6 ;  /* 0x0000000500307c10 */ /* 0x000fe400087ec417 */
[C---:B------:R-:W-:Y:S02]  /*1050*/  LEA.HI R0, R29.reuse, R42, RZ, 0x19 ;  /* 0x0000002a1d007211 */ /* 0x040fe400078fc8ff */
[----:B------:R-:W-:Y:S02]  /*1060*/  ISETP.GE.U32.AND P6, PT, R29, 0x80, PT ;  /* 0x000000801d00780c */ /* 0x000fe40003fc6070 */
[----:B------:R-:W-:Y:S02]  /*1070*/  LEA R0, R0, UR11, 0x2 ;  /* 0x0000000b00007c11 */ /* 0x000fe4000f8e10ff */
[----:B-1----:R-:W-:-:S05]  /*1080*/  FMNMX R25, R30, R31, !PT ;  /* 0x0000001f1e197209 */ /* 0x002fca0007800000 */
[----:B--2---:R0:W-:Y:S01]  /*1090*/  @!P5 STS [R0+0x800], R25 ;  /* 0x000800190000d388 */ /* 0x0041e20000000800 */
[----:B------:R-:W-:Y:S01]  /*10a0*/  BAR.SYNC.DEFER_BLOCKING 0x0 ;  /* 0x0000000000007b1d */ /* 0x000fe20000010000 */
[----:B---3--:R-:W-:-:S05]  /*10b0*/  IMAD R20, R20, R24, RZ ;  /* 0x0000001814147224 */ /* 0x008fca00078e02ff */
[----:B------:R-:W-:Y:S02]  /*10c0*/  LEA R30, P0, R20, R44, 0x1 ;  /* 0x0000002c141e7211 */ /* 0x000fe400078008ff */
[----:B------:R-:W-:Y:S02]  /*10d0*/  LEA R21, R24, R20, 0x2 ;  /* 0x0000001418157211 */ /* 0x000fe400078e10ff */
[----:B------:R-:W-:Y:S02]  /*10e0*/  LEA.HI.X.SX32 R31, R20, R48, 0x1, P0 ;  /* 0x00000030141f7211 */ /* 0x000fe400000f0eff */
[----:B------:R-:W-:Y:S01]  /*10f0*/  LEA R20, P0, R21, R44, 0x1 ;  /* 0x0000002c15147211 */ /* 0x000fe200078008ff */
[----:B------:R-:W-:-:S03]  /*1100*/  IMAD R23, R24, 0x4, R21 ;  /* 0x0000000418177824 */ /* 0x000fc600078e0215 */
[----:B------:R-:W-:Y:S02]  /*1110*/  LEA.HI.X.SX32 R21, R21, R48, 0x1, P0 ;  /* 0x0000003015157211 */ /* 0x000fe400000f0eff */
[C---:B------:R-:W-:Y:S02]  /*1120*/  LEA R22, P0, R23.reuse, R44, 0x1 ;  /* 0x0000002c17167211 */ /* 0x040fe400078008ff */
[----:B0-----:R-:W-:Y:S02]  /*1130*/  LEA R25, R24, R23, 0x2 ;  /* 0x0000001718197211 */ /* 0x001fe400078e10ff */
[----:B------:R-:W-:Y:S01]  /*1140*/  LEA.HI.X.SX32 R23, R23, R48, 0x1, P0 ;  /* 0x0000003017177211 */ /* 0x000fe200000f0eff */
[----:B------:R-:W0:Y:S01]  /*1150*/  @!P6 LDS R36, [R41+0x800] ;  /* 0x000800002924e984 */ /* 0x000e220000000800 */
[----:B------:R-:W-:-:S04]  /*1160*/  LEA R24, P0, R25, R44, 0x1 ;  /* 0x0000002c19187211 */ /* 0x000fc800078008ff */
[----:B------:R-:W-:Y:S02]  /*1170*/  LEA.HI.X.SX32 R25, R25, R48, 0x1, P0 ;  /* 0x0000003019197211 */ /* 0x000fe400000f0eff */
[----:B------:R-:W-:Y:S02]  /*1180*/  LOP3.LUT P0, RZ, R28, 0x1, RZ, 0xc0, !PT ;  /* 0x000000011cff7812 */ /* 0x000fe4000780c0ff */
[----:B------:R-:W-:Y:S02]  /*1190*/  PRMT R48, RZ, 0x7610, R48 ;  /* 0x00007610ff307816 */ /* 0x000fe40000000030 */
[----:B------:R-:W-:Y:S02]  /*11a0*/  ISETP.LT.U32.AND P0, PT, R29, 0x80, !P0 ;  /* 0x000000801d00780c */ /* 0x000fe40004701070 */
[----:B------:R-:W-:Y:S01]  /*11b0*/  LEA R29, R42, UR11, 0x2 ;  /* 0x0000000b2a1d7c11 */ /* 0x000fe2000f8e10ff */
[----:B0-----:R-:W0:Y:S02]  /*11c0*/  SHFL.BFLY PT, R43, R36, 0x1, 0x1f ;  /* 0x0c201f00242b7f89 */ /* 0x001e2400000e0000 */
[----:B0-----:R-:W-:-:S08]  /*11d0*/  FMNMX R44, R36, R43, !PT ;  /* 0x0000002b242c7209 */ /* 0x001fd00007800000 */
[----:B------:R-:W-:Y:S01]  /*11e0*/  @P0 STS [R41+0x800], R44 ;  /* 0x0008002c29000388 */ /* 0x000fe20000000800 */
[----:B------:R-:W-:Y:S06]  /*11f0*/  BAR.SYNC.DEFER_BLOCKING 0x0 ;  /* 0x0000000000007b1d */ /* 0x000fec0000010000 */
[----:B------:R-:W0:Y:S02]  /*1200*/  LDS R36, [R29+0x800] ;  /* 0x000800001d247984 */ /* 0x000e240000000800 */
[----:B0-----:R-:W-:-:S05]  /*1210*/  FMNMX R36, R36, -INF , !PT ;  /* 0xff80000024247809 */ /* 0x001fca0007800000 */
[--C-:B------:R-:W-:Y:S01]  /*1220*/  FFMA R4, R4, UR16, -R36.reuse ;  /* 0x0000001004047c23 */ /* 0x100fe20008000824 */
[--C-:B------:R-:W-:Y:S01]  /*1230*/  FFMA R5, R5, UR16, -R36.reuse ;  /* 0x0000001005057c23 */ /* 0x100fe20008000824 */
[--C-:B------:R-:W-:Y:S01]  /*1240*/  FFMA R6, R6, UR16, -R36.reuse ;  /* 0x0000001006067c23 */ /* 0x100fe20008000824 */
[--C-:B------:R-:W-:Y:S01]  /*1250*/  FFMA R7, R7, UR16, -R36.reuse ;  /* 0x0000001007077c23 */ /* 0x100fe20008000824 */
[----:B------:R-:W-:Y:S01]  /*1260*/  FMUL R4, R4, 1.4426950216293334961 ;  /* 0x3fb8aa3b04047820 */ /* 0x000fe20000400000 */
[----:B------:R-:W-:Y:S01]  /*1270*/  FMUL R5, R5, 1.4426950216293334961 ;  /* 0x3fb8aa3b05057820 */ /* 0x000fe20000400000 */
[----:B------:R-:W-:Y:S01]  /*1280*/  FMUL R6, R6, 1.4426950216293334961 ;  /* 0x3fb8aa3b06067820 */ /* 0x000fe20000400000 */
[----:B------:R-:W-:Y:S01]  /*1290*/  FMUL R7, R7, 1.4426950216293334961 ;  /* 0x3fb8aa3b07077820 */ /* 0x000fe20000400000 */
[--C-:B------:R-:W-:Y:S01]  /*12a0*/  FFMA R8, R8, UR16, -R36.reuse ;  /* 0x0000001008087c23 */ /* 0x100fe20008000824 */
[--C-:B------:R-:W-:Y:S01]  /*12b0*/  FFMA R9, R9, UR16, -R36.reuse ;  /* 0x0000001009097c23 */ /* 0x100fe20008000824 */
[----:B------:R-:W-:Y:S01]  /*12c0*/  MUFU.EX2 R4, R4 ;  /* 0x0000000400047308 */ /* 0x000fe20000000800 */
[--C-:B------:R-:W-:Y:S01]  /*12d0*/  FFMA R10, R10, UR16, -R36.reuse ;  /* 0x000000100a0a7c23 */ /* 0x100fe20008000824 */
[----:B------:R-:W-:Y:S01]  /*12e0*/  FMUL R8, R8, 1.4426950216293334961 ;  /* 0x3fb8aa3b08087820 */ /* 0x000fe20000400000 */
[----:B------:R-:W-:Y:S01]  /*12f0*/  FMUL R9, R9, 1.4426950216293334961 ;  /* 0x3fb8aa3b09097820 */ /* 0x000fe20000400000 */
[--C-:B------:R-:W-:Y:S01]  /*1300*/  FFMA R11, R11, UR16, -R36.reuse ;  /* 0x000000100b0b7c23 */ /* 0x100fe20008000824 */
[----:B------:R-:W-:Y:S01]  /*1310*/  FMUL R10, R10, 1.4426950216293334961 ;  /* 0x3fb8aa3b0a0a7820 */ /* 0x000fe20000400000 */
[--C-:B------:R-:W-:Y:S01]  /*1320*/  FFMA R12, R12, UR16, -R36.reuse ;  /* 0x000000100c0c7c23 */ /* 0x100fe20008000824 */
[--C-:B------:R-:W-:Y:S01]  /*1330*/  FFMA R13, R13, UR16, -R36.reuse ;  /* 0x000000100d0d7c23 */ /* 0x100fe20008000824 */
[----:B------:R-:W0:Y:S01]  /*1340*/  MUFU.EX2 R5, R5 ;  /* 0x0000000500057308 */ /* 0x000e220000000800 */
[----:B------:R-:W-:Y:S01]  /*1350*/  FMUL R11, R11, 1.4426950216293334961 ;  /* 0x3fb8aa3b0b0b7820 */ /* 0x000fe20000400000 */
[----:B------:R-:W-:Y:S01]  /*1360*/  FMUL R12, R12, 1.4426950216293334961 ;  /* 0x3fb8aa3b0c0c7820 */ /* 0x000fe20000400000 */
[----:B------:R-:W-:Y:S01]  /*1370*/  FMUL R13, R13, 1.4426950216293334961 ;  /* 0x3fb8aa3b0d0d7820 */ /* 0x000fe20000400000 */
[--C-:B------:R-:W-:Y:S01]  /*1380*/  FFMA R14, R14, UR16, -R36.reuse ;  /* 0x000000100e0e7c23 */ /* 0x100fe20008000824 */
[--C-:B------:R-:W-:Y:S01]  /*1390*/  FFMA R15, R15, UR16, -R36.reuse ;  /* 0x000000100f0f7c23 */ /* 0x100fe20008000824 */
[--C-:B------:R-:W-:Y:S01]  /*13a0*/  FFMA R16, R16, UR16, -R36.reuse ;  /* 0x0000001010107c23 */ /* 0x100fe20008000824 */
[--C-:B------:R-:W-:Y:S01]  /*13b0*/  FFMA R17, R17, UR16, -R36.reuse ;  /* 0x0000001011117c23 */ /* 0x100fe20008000824 */
[----:B------:R-:W1:Y:S01]  /*13c0*/  MUFU.EX2 R6, R6 ;  /* 0x0000000600067308 */ /* 0x000e620000000800 */
[----:B------:R-:W-:Y:S01]  /*13d0*/  FMUL R14, R14, 1.4426950216293334961 ;  /* 0x3fb8aa3b0e0e7820 */ /* 0x000fe20000400000 */
[----:B------:R-:W-:Y:S01]  /*13e0*/  FMUL R15, R15, 1.4426950216293334961 ;  /* 0x3fb8aa3b0f0f7820 */ /* 0x000fe20000400000 */
[----:B------:R-:W-:Y:S01]  /*13f0*/  FMUL R16, R16, 1.4426950216293334961 ;  /* 0x3fb8aa3b10107820 */ /* 0x000fe20000400000 */
[----:B------:R-:W-:Y:S01]  /*1400*/  FMUL R17, R17, 1.4426950216293334961 ;  /* 0x3fb8aa3b11117820 */ /* 0x000fe20000400000 */
[--C-:B------:R-:W-:Y:S01]  /*1410*/  FFMA R18, R18, UR16, -R36.reuse ;  /* 0x0000001012127c23 */ /* 0x100fe20008000824 */
[----:B------:R-:W-:-:S02]  /*1420*/  FFMA R19, R19, UR16, -R36 ;  /* 0x0000001013137c23 */ /* 0x000fc40008000824 */
[----:B------:R-:W2:Y:S01]  /*1430*/  MUFU.EX2 R7, R7 ;  /* 0x0000000700077308 */ /* 0x000ea20000000800 */
[----:B0-----:R-:W-:Y:S01]  /*1440*/  FADD R43, R4, R5 ;  /* 0x00000005042b7221 */ /* 0x001fe20000000000 */
[----:B------:R-:W-:Y:S01]  /*1450*/  FMUL R18, R18, 1.4426950216293334961 ;  /* 0x3fb8aa3b12127820 */ /* 0x000fe20000400000 */
[----:B------:R-:W-:-:S05]  /*1460*/  FMUL R19, R19, 1.4426950216293334961 ;  /* 0x3fb8aa3b13137820 */ /* 0x000fca0000400000 */
[----:B------:R-:W0:Y:S01]  /*1470*/  MUFU.EX2 R8, R8 ;  /* 0x0000000800087308 */ /* 0x000e220000000800 */
[----:B-1----:R-:W-:-:S07]  /*1480*/  FADD R42, R6, R43 ;  /* 0x0000002b062a7221 */ /* 0x002fce0000000000 */
[----:B------:R-:W1:Y:S01]  /*1490*/  MUFU.EX2 R9, R9 ;  /* 0x0000000900097308 */ /* 0x000e620000000800 */
[----:B--2---:R-:W-:-:S07]  /*14a0*/  FADD R43, R7, R42 ;  /* 0x0000002a072b7221 */ /* 0x004fce0000000000 */
[----:B------:R-:W2:Y:S01]  /*14b0*/  MUFU.EX2 R10, R10 ;  /* 0x0000000a000a7308 */ /* 0x000ea20000000800 */
[----:B0-----:R-:W-:-:S07]  /*14c0*/  FADD R42, R8, R43 ;  /* 0x0000002b082a7221 */ /* 0x001fce0000000000 */
        /* <DEDUP_REMOVED lines=17> */
[----:B0-----:R-:W-:-:S04]  /*15e0*/  FADD R43, R17, R42 ;  /* 0x0000002a112b7221 */ /* 0x001fc80000000000 */
[----:B-1----:R-:W-:-:S04]  /*15f0*/  FADD R42, R18, R43 ;  /* 0x0000002b122a7221 */ /* 0x002fc80000000000 */
[----:B--2---:R-:W-:-:S05]  /*1600*/  FADD R42, R19, R42 ;  /* 0x0000002a132a7221 */ /* 0x004fca0000000000 */
[----:B------:R-:W0:Y:S02]  /*1610*/  SHFL.BFLY PT, R43, R42, 0x10, 0x1f ;  /* 0x0e001f002a2b7f89 */ /* 0x000e2400000e0000 */
[----:B0-----:R-:W-:Y:S01]  /*1620*/  FADD R43, R42, R43 ;  /* 0x0000002b2a2b7221 */ /* 0x001fe20000000000 */
[----:B------:R-:W-:Y:S01]  /*1630*/  BAR.SYNC.DEFER_BLOCKING 0x0 ;  /* 0x0000000000007b1d */ /* 0x000fe20000010000 */
[----:B------:R-:W-:-:S05]  /*1640*/  PRMT R42, RZ, 0x7610, R42 ;  /* 0x00007610ff2a7816 */ /* 0x000fca000000002a */
[----:B------:R-:W-:Y:S02]  /*1650*/  @!P5 STS [R0+0x800], R43 ;  /* 0x0008002b0000d388 */ /* 0x000fe40000000800 */
[----:B------:R-:W-:Y:S06]  /*1660*/  BAR.SYNC.DEFER_BLOCKING 0x0 ;  /* 0x0000000000007b1d */ /* 0x000fec0000010000 */
[----:B------:R-:W0:Y:S04]  /*1670*/  @!P6 LDS R40, [R41+0x800] ;  /* 0x000800002928e984 */ /* 0x000e280000000800 */
[----:B0-----:R-:W0:Y:S02]  /*1680*/  SHFL.BFLY PT, R45, R40, 0x1, 0x1f ;  /* 0x0c201f00282d7f89 */ /* 0x001e2400000e0000 */
[--C-:B0-----:R-:W-:Y:S01]  /*1690*/  FADD R44, R40, R45.reuse ;  /* 0x0000002d282c7221 */ /* 0x101fe20000000000 */
[----:B------:R-:W-:-:S04]  /*16a0*/  PRMT R45, RZ, 0x7610, R45 ;  /* 0x00007610ff2d7816 */ /* 0x000fc8000000002d */
[----:B------:R0:W-:Y:S01]  /*16b0*/  @P0 STS [R41+0x800], R44 ;  /* 0x0008002c29000388 */ /* 0x0001e20000000800 */
[----:B------:R-:W-:Y:S06]  /*16c0*/  BAR.SYNC.DEFER_BLOCKING 0x0 ;  /* 0x0000000000007b1d */ /* 0x000fec0000010000 */
[----:B------:R-:W2:Y:S04]  /*16d0*/  @P3 LDG.E.U16 R45, desc[UR22][R30.64] ;  /* 0x000000161e2d3981 */ /* 0x000ea8000c1e1500 */
[----:B------:R-:W3:Y:S04]  /*16e0*/  @P3 LDG.E.U16 R49, desc[UR22][R22.64] ;  /* 0x0000001616313981 */ /* 0x000ee8000c1e1500 */
[----:B------:R-:W4:Y:S04]  /*16f0*/  @P3 LDG.E.U16 R48, desc[UR22][R20.64] ;  /* 0x0000001614303981 */ /* 0x000f28000c1e1500 */
[----:B------:R-:W5:Y:S01]  /*1700*/  @P3 LDG.E.U16 R42, desc[UR22][R24.64] ;  /* 0x00000016182a3981 */ /* 0x000f62000c1e1500 */
[----:B------:R-:W-:Y:S01]  /*1710*/  UIADD3 UR15, UPT, UPT, UR10, 0x10, URZ ;  /* 0x000000100a0f7890 */ /* 0x000fe2000fffe0ff */
[----:B------:R-:W-:Y:S01]  /*1720*/  F2FP.F16.F32.PACK_AB R4, R5, R4 ;  /* 0x000000040504723e */ /* 0x000fe200000000ff */
[----:B------:R-:W-:Y:S01]  /*1730*/  UIADD3 UR16, UPT, UPT, UR19, -0x40, URZ ;  /* 0xffffffc013107890 */ /* 0x000fe2000fffe0ff */
[----:B------:R0:W1:Y:S01]  /*1740*/  LDS R40, [R29+0x800] ;  /* 0x000800001d287984 */ /* 0x0000620000000800 */
[----:B------:R-:W-:Y:S01]  /*1750*/  F2FP.F16.F32.PACK_AB R5, R7, R6 ;  /* 0x000000060705723e */ /* 0x000fe200000000ff */
[----:B------:R-:W-:Y:S01]  /*1760*/  UIADD3 UR17, UPT, UPT, UR6, UR15, URZ ;  /* 0x0000000f06117290 */ /* 0x000fe2000fffe0ff */
[----:B------:R-:W-:Y:S01]  /*1770*/  F2FP.F16.F32.PACK_AB R6, R9, R8 ;  /* 0x000000080906723e */ /* 0x000fe200000000ff */
[----:B------:R-:W-:Y:S01]  /*1780*/  BAR.SYNC.DEFER_BLOCKING 0x0 ;  /* 0x0000000000007b1d */ /* 0x000fe20000010000 */
[----:B------:R-:W-:Y:S01]  /*1790*/  F2FP.F16.F32.PACK_AB R8, R13, R12 ;  /* 0x0000000c0d08723e */ /* 0x000fe200000000ff */
[----:B------:R-:W-:Y:S01]  /*17a0*/  FADD R12, -R36, -INF ;  /* 0xff800000240c7421 */ /* 0x000fe20000000100 */
[----:B------:R-:W-:Y:S01]  /*17b0*/  ULEA UR17, UR18, UR17, 0x2 ;  /* 0x0000001112117291 */ /* 0x000fe2000f8e10ff */
[----:B------:R-:W-:-:S02]  /*17c0*/  F2FP.F16.F32.PACK_AB R7, R11, R10 ;  /* 0x0000000a0b07723e */ /* 0x000fc400000000ff */
[----:B------:R-:W-:Y:S01]  /*17d0*/  F2FP.F16.F32.PACK_AB R9, R15, R14 ;  /* 0x0000000e0f09723e */ /* 0x000fe200000000ff */
[----:B------:R-:W-:Y:S01]  /*17e0*/  FMUL R12, R12, 1.4426950216293334961 ;  /* 0x3fb8aa3b0c0c7820 */ /* 0x000fe20000400000 */
[----:B------:R-:W-:Y:S02]  /*17f0*/  F2FP.F16.F32.PACK_AB R10, R17, R16 ;  /* 0x00000010110a723e */ /* 0x000fe400000000ff */
[----:B------:R-:W-:Y:S01]  /*1800*/  F2FP.F16.F32.PACK_AB R11, R19, R18 ;  /* 0x00000012130b723e */ /* 0x000fe200000000ff */
[----:B--2---:R0:W-:Y:S04]  /*1810*/  STS.U16 [R26+UR11+0x800], R45 ;  /* 0x0008002d1a007988 */ /* 0x0041e8000800040b */
[----:B---3--:R0:W-:Y:S04]  /*1820*/  STS.U16 [R26+UR11+0xc00], R49 ;  /* 0x000c00311a007988 */ /* 0x0081e8000800040b */
[----:B----4-:R0:W-:Y:S04]  /*1830*/  STS.U16 [R3+UR11+0xa00], R48 ;  /* 0x000a003003007988 */ /* 0x0101e8000800040b */
[----:B-----5:R0:W-:Y:S01]  /*1840*/  STS.U16 [R3+UR11+0xe00], R42 ;  /* 0x000e002a03007988 */ /* 0x0201e2000800040b */
[----:B-1----:R-:W-:Y:S05]  /*1850*/  @!P3 BRA `(.L_x_9) ;  /* 0x000000000008b947 */ /* 0x002fea0003800000 */
[----:B------:R1:W-:Y:S01]  /*1860*/  STTM.16dp32bit_t0_t15.x8 tmem[UR17], R4 ;  /* 0x00000004000079ed */ /* 0x0003e20008980011 */
[----:B------:R1:W-:Y:S02]  /*1870*/  STTM.16dp32bit_t16_t31.x8 tmem[UR17+0x8], R4 ;  /* 0x00000804000079ed */ /* 0x0003e400089a0011 */
.L_x_9:
[----:B------:R-:W2:Y:S02]  /*1880*/  FENCE.VIEW.ASYNC.T ;  /* 0x00000000000073c6 */ /* 0x000ea40000000200 */
[----:B--2---:R-:W-:Y:S06]  /*1890*/  BAR.SYNC.DEFER_BLOCKING 0x0 ;  /* 0x0000000000007b1d */ /* 0x004fec0000010000 */
[----:B-1----:R1:W2:Y:S01]  /*18a0*/  MUFU.EX2 R9, R12 ;  /* 0x0000000c00097308 */ /* 0x0022a20000000800 */
[----:B------:R-:W3:Y:S01]  /*18b0*/  LDTM.16dp32bit_t0_t15.x4 R4, tmem[UR12] ;  /* 0x0000000c000479ee */ /* 0x000ee20008900000 */
[----:B------:R-:W4:Y:S01]  /*18c0*/  LDTM.16dp32bit_t16_t31.x4 R4, tmem[UR12+0x4] ;  /* 0x0000040c000479ee */ /* 0x000f220008920000 */
[----:B------:R-:W-:Y:S01]  /*18d0*/  NOP ;  /* 0x0000000000007918 */ /* 0x000fe20000000000 */
[----:B------:R-:W-:Y:S05]  /*18e0*/  @!P3 BRA `(.L_x_10) ;  /* 0x000000000018b947 */ /* 0x000fea0003800000 */
[C---:B--234-:R-:W-:Y:S01]  /*18f0*/  FMUL R4, R9.reuse, R4 ;  /* 0x0000000409047220 */ /* 0x05cfe20000400000 */
[C---:B------:R-:W-:Y:S01]  /*1900*/  FMUL R5, R9.reuse, R5 ;  /* 0x0000000509057220 */ /* 0x040fe20000400000 */
[C---:B------:R-:W-:Y:S01]  /*1910*/  FMUL R6, R9.reuse, R6 ;  /* 0x0000000609067220 */ /* 0x040fe20000400000 */
[----:B------:R-:W-:-:S04]  /*1920*/  FMUL R7, R9, R7 ;  /* 0x0000000709077220 */ /* 0x000fc80000400000 */
[----:B------:R2:W-:Y:S01]  /*1930*/  STTM.16dp32bit_t0_t15.x4 tmem[UR12], R4 ;  /* 0x00000004000079ed */ /* 0x0005e2000890000c */
[----:B------:R2:W-:Y:S02]  /*1940*/  STTM.16dp32bit_t16_t31.x4 tmem[UR12+0x4], R4 ;  /* 0x00000404000079ed */ /* 0x0005e4000892000c */
.L_x_10:
[----:B----4-:R-:W4:Y:S02]  /*1950*/  FENCE.VIEW.ASYNC.T ;  /* 0x00000000000073c6 */ /* 0x010f240000000200 */
[----:B----4-:R-:W-:Y:S01]  /*1960*/  BAR.SYNC.DEFER_BLOCKING 0x0 ;  /* 0x0000000000007b1d */ /* 0x010fe20000010000 */
[----:B------:R-:W-:Y:S01]  /*1970*/  UISETP.GE.AND UP1, UPT, UR16, 0x1, UPT ;  /* 0x000000011000788c */ /* 0x000fe2000bf26270 */
[----:B--2---:R-:W-:-:S04]  /*1980*/  FADD R40, R9, R40 ;  /* 0x0000002809287221 */ /* 0x004fc80000000000 */
[----:B------:R2:W-:Y:S06]  /*1990*/  MEMBAR.ALL.CTA ;  /* 0x0000000000007992 */ /* 0x0005ec0000008000 */
[----:B--2---:R-:W2:Y:S02]  /*19a0*/  FENCE.VIEW.ASYNC.S ;  /* 0x00000000000073c6 */ /* 0x004ea40000000000 */
[----:B--2---:R-:W-:Y:S06]  /*19b0*/  BAR.SYNC.DEFER_BLOCKING 0x0 ;  /* 0x0000000000007b1d */ /* 0x004fec0000010000 */
[----:B------:R-:W-:Y:S05]  /*19c0*/  @!P4 BRA `(.L_x_11) ;  /* 0x000000000074c947 */ /* 0x000fea0003800000 */
[----:B------:R-:W-:Y:S02]  /*19d0*/  UIADD3 UR4, UPT, UPT, UR11, 0x800, URZ ;  /* 0x000008000b047890 */ /* 0x000fe4000fffe0ff */
[----:B------:R-:W-:Y:S02]  /*19e0*/  UIADD3 UR6, UPT, UPT, UR10, 0x18, URZ ;  /* 0x000000180a067890 */ /* 0x000fe4000fffe0ff */
[----:B------:R-:W-:Y:S02]  /*19f0*/  USHF.R.U32.HI UR4, URZ, 0x4, UR4 ;  /* 0x00000004ff047899 */ /* 0x000fe40008011604 */
[----:B------:R-:W-:Y:S02]  /*1a00*/  UIADD3 UR8, UPT, UPT, UR10, 0x20, URZ ;  /* 0x000000200a087890 */ /* 0x000fe4000fffe0ff */
[----:B------:R-:W-:Y:S02]  /*1a10*/  USGXT.U32 UR18, UR4, 0xe ;  /* 0x0000000e0412789a */ /* 0x000fe40008000000 */
[----:B------:R-:W-:-:S02]  /*1a20*/  UIADD3 UR28, UPT, UPT, UR10, 0x28, URZ ;  /* 0x000000280a1c7890 */ /* 0x000fc4000fffe0ff */
[----:B------:R-:W-:Y:S01]  /*1a30*/  UIADD3 UR30, UP2, UPT, UR18, 0x2, URZ ;  /* 0x00000002121e7890 */ /* 0x000fe2000ff5e0ff */
[----:B------:R-:W-:Y:S01]  /*1a40*/  UMOV UR4, URZ ;  /* 0x000000ff00047c82 */ /* 0x000fe20008000000 */
[----:B------:R-:W-:Y:S02]  /*1a50*/  UMOV UR32, 0x0 ;  /* 0x0000000000207882 */ /* 0x000fe40000000000 */
[----:B------:R-:W-:Y:S01]  /*1a60*/  UIADD3.X UR31, UPT, UPT, UR4, 0x40004040, URZ, UP2, !UPT ;  /* 0x40004040041f7890 */ /* 0x000fe200097fe4ff */
[----:B------:R-:W-:Y:S01]  /*1a70*/  UMOV UR33, 0x4040010 ;  /* 0x0404001000217882 */ /* 0x000fe20000000000 */
[----:B------:R-:W-:Y:S02]  /*1a80*/  UMOV UR19, 0x40004040 ;  /* 0x4000404000137882 */ /* 0x000fe40000000000 */
[----:B------:R-:W-:Y:S01]  /*1a90*/  UIADD3.64 UR24, UPT, UPT, UR30, 0x2, URZ ;  /* 0x000000021e187897 */ /* 0x000fe2000fffe0ff */
[----:B------:R2:W-:Y:S01]  /*1aa0*/  UTCHMMA tmem[UR15], gdesc[UR18], tmem[UR10], tmem[UR32], idesc[UR33], UPT ;  /* 0x00ff20120f0079ea */ /* 0x0005e2000b80000a */
[----:B------:R-:W-:Y:S01]  /*1ab0*/  UIADD3.64 UR26, UPT, UPT, UR30, 0x4, URZ ;  /* 0x000000041e1a7897 */ /* 0x000fe2000fffe0ff */
[----:B------:R-:W-:Y:S01]  /*1ac0*/  UMOV UR34, 0x0 ;  /* 0x0000000000227882 */ /* 0x000fe20000000000 */
[----:B------:R-:W-:Y:S01]  /*1ad0*/  UMOV UR35, 0x4040010 ;  /* 0x0404001000237882 */ /* 0x000fe20000000000 */
[----:B------:R-:W-:Y:S01]  /*1ae0*/  UMOV UR36, 0x0 ;  /* 0x0000000000247882 */ /* 0x000fe20000000000 */
[----:B------:R-:W-:Y:S01]  /*1af0*/  UMOV UR37, 0x4040010 ;  /* 0x0404001000257882 */ /* 0x000fe20000000000 */
[----:B------:R-:W-:Y:S01]  /*1b00*/  UMOV UR4, UR14 ;  /* 0x0000000e00047c82 */ /* 0x000fe20008000000 */
[----:B------:R-:W-:Y:S01]  /*1b10*/  UMOV UR5, URZ ;  /* 0x000000ff00057c82 */ /* 0x000fe20008000000 */
[----:B------:R-:W-:Y:S01]  /*1b20*/  UMOV UR38, 0x0 ;  /* 0x0000000000267882 */ /* 0x000fe20000000000 */
[----:B------:R-:W-:Y:S01]  /*1b30*/  UMOV UR39, 0x4040010 ;  /* 0x0404001000277882 */ /* 0x000fe20000000000 */
[----:B------:R2:W-:Y:S01]  /*1b40*/  UTCHMMA tmem[UR6], gdesc[UR30], tmem[UR10], tmem[UR34], idesc[UR35], UPT ;  /* 0x00ff221e060079ea */ /* 0x0005e2000b80000a */
[----:B------:R-:W-:Y:S01]  /*1b50*/  UMOV UR4, UR4 ;  /* 0x0000000400047c82 */ /* 0x000fe20008000000 */
[----:B------:R2:W-:Y:S01]  /*1b60*/  UTCHMMA tmem[UR8], gdesc[UR24], tmem[UR10], tmem[UR36], idesc[UR37], UPT ;  /* 0x00ff2418080079ea */ /* 0x0005e2000b80000a */
[----:B------:R2:W-:Y:S01]  /*1b70*/  UTCHMMA tmem[UR28], gdesc[UR26], tmem[UR10], tmem[UR38], idesc[UR39], UPT ;  /* 0x00ff261a1c0079ea */ /* 0x0005e2000b80000a */
[----:B------:R2:W-:Y:S01]  /*1b80*/  UTCBAR [UR4], URZ ;  /* 0x000000ff040073e9 */ /* 0x0005e200080000ff */
[----:B------:R-:W-:Y:S01]  /*1b90*/  NOP ;  /* 0x0000000000007918 */ /* 0x000fe20000000000 */
.L_x_11:
[----:B------:R-:W-:Y:S01]  /*1ba0*/  FSEL R36, R36, -INF , P3 ;  /* 0xff80000024247808 */ /* 0x000fe20001800000 */
[----:B--2---:R-:W-:Y:S01]  /*1bb0*/  UMOV UR4, URZ ;  /* 0x000000ff00047c82 */ /* 0x004fe20008000000 */
[----:B------:R-:W-:Y:S01]  /*1bc0*/  FSEL R40, R40, 1, P3 ;  /* 0x3f80000028287808 */ /* 0x000fe20001800000 */
[----:B------:R-:W-:Y:S06]  /*1bd0*/  BRA.U !UP1, `(.L_x_12) ;  /* 0x00000011090c7547 */ /* 0x000fec000b800000 */
[----:B------:R-:W-:Y:S01]  /*1be0*/  UIADD3 UR4, UPT, UPT, UR11, 0x1800, URZ ;  /* 0x000018000b047890 */ /* 0x000fe2000fffe0ff */
[----:B------:R-:W-:Y:S01]  /*1bf0*/  IMAD.SHL.U32 R37, R37, 0x40, RZ ;  /* 0x0000004025257824 */ /* 0x000fe200078e00ff */
[----:B------:R-:W-:Y:S01]  /*1c00*/  USHF.L.U32 UR26, UR9, 0x6, URZ ;  /* 0x00000006091a7899 */ /* 0x000fe200080006ff */
[----:B0-----:R-:W-:Y:S01]  /*1c10*/  MOV R45, R36 ;  /* 0x00000024002d7202 */ /* 0x001fe20000000f00 */
[----:B------:R-:W-:Y:S01]  /*1c20*/  USHF.R.U32.HI UR4, URZ, 0x4, UR4 ;  /* 0x00000004ff047899 */ /* 0x000fe20008011604 */
[----:B------:R-:W-:Y:S01]  /*1c30*/  IMAD.MOV.U32 R49, RZ, RZ, RZ ;  /* 0x000000ffff317224 */ /* 0x000fe200078e00ff */
[----:B------:R-:W-:Y:S01]  /*1c40*/  USHF.R.U32.HI UR28, URZ, 0x4, UR11 ;  /* 0x00000004ff1c7899 */ /* 0x000fe2000801160b */
[----:B------:R-:W-:Y:S01]  /*1c50*/  MOV R41, R37 ;  /* 0x0000002500297202 */ /* 0x000fe20000000f00 */
[----:B------:R-:W-:Y:S01]  /*1c60*/  USGXT.U32 UR25, UR4, 0xe ;  /* 0x0000000e0419789a */ /* 0x000fe20008000000 */
[----:B------:R-:W-:Y:S01]  /*1c70*/  IMAD.U32 R43, RZ, RZ, UR26 ;  /* 0x0000001aff2b7e24 */ /* 0x000fe2000f8e00ff */
[----:B------:R-:W-:-:S02]  /*1c80*/  USHF.R.U32.HI UR24, URZ, 0x4, UR20 ;  /* 0x00000004ff187899 */ /* 0x000fc40008011614 */
[----:B------:R-:W-:Y:S01]  /*1c90*/  UIADD3 UR30, UP2, UPT, UR25, 0x2, URZ ;  /* 0x00000002191e7890 */ /* 0x000fe2000ff5e0ff */
[----:B------:R-:W-:Y:S01]  /*1ca0*/  UMOV UR4, URZ ;  /* 0x000000ff00047c82 */ /* 0x000fe20008000000 */
[----:B------:R-:W-:Y:S02]  /*1cb0*/  UISETP.NE.U32.AND UP1, UPT, UR21, URZ, UPT ;  /* 0x000000ff1500728c */ /* 0x000fe4000bf25070 */
[----:B------:R-:W-:Y:S01]  /*1cc0*/  UIADD3.X UR31, UPT, UPT, UR4, 0x40004040, URZ, UP2, !UPT ;  /* 0x40004040041f7890 */ /* 0x000fe200097fe4ff */
[----:B------:R-:W0:Y:S01]  /*1cd0*/  LDCU UR38, c[0x0][0x3a8] ;  /* 0x00007500ff2677ac */ /* 0x000e220008000800 */
[----:B------:R-:W-:Y:S02]  /*1ce0*/  USGXT.U32 UR28, UR28, 0xe ;  /* 0x0000000e1c1c789a */ /* 0x000fe40008000000 */
[----:B------:R-:W-:Y:S02]  /*1cf0*/  USGXT.U32 UR24, UR24, 0xe ;  /* 0x0000000e1818789a */ /* 0x000fe40008000000 */
[----:B------:R-:W-:-:S02]  /*1d00*/  UIADD3.64 UR32, UPT, UPT, UR30, 0x2, URZ ;  /* 0x000000021e207897 */ /* 0x000fc4000fffe0ff */
[----:B------:R-:W-:Y:S01]  /*1d10*/  UIADD3.64 UR34, UPT, UPT, UR30, 0x4, URZ ;  /* 0x000000041e227897 */ /* 0x000fe2000fffe0ff */
[----:B------:R-:W-:Y:S01]  /*1d20*/  UMOV UR27, 0x1 ;  /* 0x00000001001b7882 */ /* 0x000fe20000000000 */
[----:B------:R-:W-:Y:S01]  /*1d30*/  UMOV UR5, URZ ;  /* 0x000000ff00057c82 */ /* 0x000fe20008000000 */
[----:B------:R-:W-:-:S09]  /*1d40*/  UMOV UR6, URZ ;  /* 0x000000ff00067c82 */ /* 0x000fd20008000000 */
.L_x_17:
[----:B---3--:R-:W-:-:S04]  /*1d50*/  IMAD.WIDE R4, R41, 0x2, R46 ;  /* 0x0000000229047825 */ /* 0x008fc800078e022e */
[C---:B------:R-:W-:Y:S02]  /*1d60*/  IMAD.WIDE R6, R41.reuse, 0x2, R38 ;  /* 0x0000000229067825 */ /* 0x040fe400078e0226 */
[----:B------:R-:W2:Y:S02]  /*1d70*/  LDG.E.U16 R5, desc[UR22][R4.64] ;  /* 0x0000001604057981 */ /* 0x000ea4000c1e1500 */
[C---:B------:R-:W-:Y:S02]  /*1d80*/  IMAD.WIDE R8, R41.reuse, 0x2, R34 ;  /* 0x0000000229087825 */ /* 0x040fe400078e0222 */
[----:B------:R-:W3:Y:S02]  /*1d90*/  LDG.E.U16 R7, desc[UR22][R6.64] ;  /* 0x0000001606077981 */ /* 0x000ee4000c1e1500 */
[----:B------:R-:W-:Y:S02]  /*1da0*/  IMAD.WIDE R10, R41, 0x2, R32 ;  /* 0x00000002290a7825 */ /* 0x000fe400078e0220 */
[----:B------:R-:W4:Y:S04]  /*1db0*/  LDG.E.U16 R9, desc[UR22][R8.64] ;  /* 0x0000001608097981 */ /* 0x000f28000c1e1500 */
[----:B------:R-:W5:Y:S01]  /*1dc0*/  LDG.E.U16 R11, desc[UR22][R10.64] ;  /* 0x000000160a0b7981 */ /* 0x000f62000c1e1500 */
[----:B------:R-:W-:-:S02]  /*1dd0*/  UMOV UR8, 0x1 ;  /* 0x0000000100087882 */ /* 0x000fc40000000000 */
[----:B------:R-:W-:-:S04]  /*1de0*/  @!UP0 UIADD3 UR8, UPT, UPT, -UR8, 0x100000, URZ ;  /* 0x0010000008088890 */ /* 0x000fc8000fffe1ff */
[----:B------:R-:W-:Y:S02]  /*1df0*/  @!UP0 USHF.L.U32 UR9, UR8, 0xb, URZ ;  /* 0x0000000b08098899 */ /* 0x000fe400080006ff */
[----:B------:R-:W-:Y:S01]  /*1e00*/  @!UP0 USHF.L.U32 UR8, UR8, 0x1, URZ ;  /* 0x0000000108088899 */ /* 0x000fe200080006ff */
[----:B------:R-:W-:Y:S01]  /*1e10*/  VOTEU.ALL UP2, P2 ;  /* 0x0000000000ff7886 */ /* 0x000fe20001040000 */
[----:B--2---:R2:W-:Y:S04]  /*1e20*/  STS.U16 [R2+UR11+0x1000], R5 ;  /* 0x0010000502007988 */ /* 0x0045e8000800040b */
[----:B---3--:R2:W-:Y:S04]  /*1e30*/  STS.U16 [R2+UR11+0x1200], R7 ;  /* 0x0012000702007988 */ /* 0x0085e8000800040b */
[----:B----4-:R2:W-:Y:S04]  /*1e40*/  STS.U16 [R2+UR11+0x1400], R9 ;  /* 0x0014000902007988 */ /* 0x0105e8000800040b */
[----:B-----5:R2:W-:Y:S01]  /*1e50*/  STS.U16 [R2+UR11+0x1600], R11 ;  /* 0x0016000b02007988 */ /* 0x0205e2000800040b */
[----:B------:R3:W-:Y:S06]  /*1e60*/  MEMBAR.ALL.CTA ;  /* 0x0000000000007992 */ /* 0x0007ec0000008000 */
[----:B---3--:R-:W-:Y:S04]  /*1e70*/  FENCE.VIEW.ASYNC.S ;  /* 0x00000000000073c6 */ /* 0x008fe80000000000 */
[----:B------:R-:W3:Y:S02]  /*1e80*/  FENCE.VIEW.ASYNC.S ;  /* 0x00000000000073c6 */ /* 0x000ee40000000000 */
[----:B---3--:R2:W3:Y:S02]  /*1e90*/  @!UP2 SYNCS.EXCH.64 URZ, [UR11+0x2010], UR8 ;  /* 0x002010080bffa5b2 */ /* 0x0084e40008000100 */
[----:B---3--:R-:W-:Y:S06]  /*1ea0*/  BAR.SYNC.DEFER_BLOCKING 0x0 ;  /* 0x0000000000007b1d */ /* 0x008fec0000010000 */
[----:B-12---:R-:W-:Y:S05]  /*1eb0*/  BRA.U UP1, `(.L_x_13) ;  /* 0x0000000101307547 */ /* 0x006fea000b800000 */
[----:B------:R-:W-:Y:S01]  /*1ec0*/  UIADD3 UR8, UPT, UPT, UR11, 0x2010, URZ ;  /* 0x000020100b087890 */ /* 0x000fe2000fffe0ff */
[----:B------:R-:W-:Y:S01]  /*1ed0*/  UMOV UR9, URZ ;  /* 0x000000ff00097c82 */ /* 0x000fe20008000000 */
[----:B------:R-:W-:Y:S01]  /*1ee0*/  UMOV UR20, UR28 ;  /* 0x0000001c00147c82 */ /* 0x000fe20008000000 */
[----:B------:R-:W-:Y:S01]  /*1ef0*/  UMOV UR21, 0x40004040 ;  /* 0x4000404000157882 */ /* 0x000fe20000000000 */
[----:B------:R-:W-:Y:S01]  /*1f00*/  UMOV UR18, UR24 ;  /* 0x0000001800127c82 */ /* 0x000fe20008000000 */
[----:B------:R-:W-:Y:S01]  /*1f10*/  UMOV UR19, 0xc0004010 ;  /* 0xc000401000137882 */ /* 0x000fe20000000000 */
[----:B------:R-:W-:Y:S01]  /*1f20*/  UMOV UR36, 0x0 ;  /* 0x0000000000247882 */ /* 0x000fe20000000000 */
[----:B------:R-:W-:Y:S01]  /*1f30*/  UMOV UR37, 0x4108010 ;  /* 0x0410801000257882 */ /* 0x000fe20000000000 */
[----:B------:R-:W-:Y:S01]  /*1f40*/  UMOV UR8, UR8 ;  /* 0x0000000800087c82 */ /* 0x000fe20008000000 */
[----:B------:R2:W-:Y:S01]  /*1f50*/  UTCHMMA gdesc[UR20], gdesc[UR18], tmem[UR29], tmem[UR36], idesc[UR37], !UPT ;  /* 0x00ff2412140075ea */ /* 0x0005e2000f80001d */
[----:B------:R2:W-:Y:S01]  /*1f60*/  UTCBAR [UR8], URZ ;  /* 0x000000ff080073e9 */ /* 0x0005e200080000ff */
[----:B------:R-:W-:-:S02]  /*1f70*/  NOP ;  /* 0x0000000000007918 */ /* 0x000fc40000000000 */
.L_x_13:
[----:B------:R-:W3:Y:S02]  /*1f80*/  SYNCS.PHASECHK.TRANS64.TRYWAIT P3, [UR11+0x2010], RZ ;  /* 0x002010ffff0075a7 */ /* 0x000ee4000806110b */
[----:B---3--:R-:W-:Y:S05]  /*1f90*/  @!P3 BRA `(.L_x_14) ;  /* 0x000000180010b947 */ /* 0x008fea0003800000 */
.L_x_23:
[----:B------:R-:W-:Y:S01]  /*1fa0*/  BAR.SYNC.DEFER_BLOCKING 0x0 ;  /* 0x0000000000007b1d */ /* 0x000fe20000010000 */
[----:B------:R-:W-:-:S05]  /*1fb0*/  SHF.L.U32 R49, R49, 0x1f, RZ ;  /* 0x0000001f31317819 */ /* 0x000fca00000006ff */
[----:B-1----:R-:W-:Y:S01]  /*1fc0*/  LDTM.16dp32bit_t0_t15.x16 R4, tmem[UR13] ;  /* 0x0000000d000479ee */ /* 0x002fe20008a00000 */
[----:B------:R-:W1:Y:S01]  /*1fd0*/  LDTM.16dp32bit_t16_t31.x16 R4, tmem[UR13+0x10] ;  /* 0x0000100d000479ee */ /* 0x000e620008a20000 */
[----:B------:R-:W3:Y:S01]  /*1fe0*/  @!P2 SYNCS.CCTL.IV [UR11+0x2010] ;  /* 0x00201000ff00a9b1 */ /* 0x000ee2000800000b */
[----:B------:R-:W-:Y:S01]  /*1ff0*/  NOP ;  /* 0x0000000000007918 */ /* 0x000fe20000000000 */
[----:B01----:R-:W-:Y:S01]  /*2000*/  FMUL R36, R4, UR38 ;  /* 0x0000002604247c20 */ /* 0x003fe20008400000 */
[----:B------:R-:W-:Y:S01]  /*2010*/  FMUL R51, R5, UR38 ;  /* 0x0000002605337c20 */ /* 0x000fe20008400000 */
[----:B------:R-:W-:-:S05]  /*2020*/  FMUL R48, R6, UR38 ;  /* 0x0000002606307c20 */ /* 0x000fca0008400000 */
[----:B------:R-:W-:Y:S01]  /*2030*/  FMNMX3 R48, R36, R51, R48, !PT ;  /* 0x0000003324307276 */ /* 0x000fe20007800030 */
        /* <DEDUP_REMOVED lines=19> */
[----:B------:R-:W-:-:S04]  /*2170*/  LOP3.LUT R48, R28, 0xff, RZ, 0xc0, !PT ;  /* 0x000000ff1c307812 */ /* 0x000fc800078ec0ff */
[----:B------:R-:W-:Y:S02]  /*2180*/  FMNMX R36, R51, R36, !PT ;  /* 0x0000002433247209 */ /* 0x000fe40007800000 */
[----:B------:R-:W-:-:S03]  /*2190*/  LEA R48, R48, UR11, 0x2 ;  /* 0x0000000b30307c11 */ /* 0x000fc6000f8e10ff */
[----:B------:R-:W0:Y:S02]  /*21a0*/  SHFL.BFLY PT, R51, R36, 0x10, 0x1f ;  /* 0x0e001f0024337f89 */ /* 0x000e2400000e0000 */
[----:B0-----:R-:W-:-:S05]  /*21b0*/  FMNMX R51, R36, R51, !PT ;  /* 0x0000003324337209 */ /* 0x001fca0007800000 */
[----:B---3--:R-:W-:Y:S01]  /*21c0*/  @!P5 STS [R0+0x1000], R51 ;  /* 0x001000330000d388 */ /* 0x008fe20000000800 */
[----:B------:R-:W-:Y:S06]  /*21d0*/  BAR.SYNC.DEFER_BLOCKING 0x0 ;  /* 0x0000000000007b1d */ /* 0x000fec0000010000 */
[----:B------:R-:W0:Y:S04]  /*21e0*/  @!P6 LDS R42, [R48+0x1000] ;  /* 0x00100000302ae984 */ /* 0x000e280000000800 */
[----:B0-----:R-:W0:Y:S02]  /*21f0*/  SHFL.BFLY PT, R53, R42, 0x1, 0x1f ;  /* 0x0c201f002a357f89 */ /* 0x001e2400000e0000 */
[----:B0-----:R-:W-:-:S05]  /*2200*/  FMNMX R53, R42, R53, !PT ;  /* 0x000000352a357209 */ /* 0x001fca0007800000 */
[----:B------:R-:W-:Y:S01]  /*2210*/  @P0 STS [R48+0x1000], R53 ;  /* 0x0010003530000388 */ /* 0x000fe20000000800 */
[----:B------:R-:W-:Y:S06]  /*2220*/  BAR.SYNC.DEFER_BLOCKING 0x0 ;  /* 0x0000000000007b1d */ /* 0x000fec0000010000 */
[----:B------:R-:W0:Y:S02]  /*2230*/  LDS R36, [R29+0x1000] ;  /* 0x001000001d247984 */ /* 0x000e240000000800 */
[----:B0-----:R-:W-:-:S05]  /*2240*/  FMNMX R36, R36, R45, !PT ;  /* 0x0000002d24247209 */ /* 0x001fca0007800000 */
        /* <DEDUP_REMOVED lines=21> */
[--C-:B------:R-:W-:Y:S01]  /*23a0*/  FFMA R14, R14, UR38, -R36.reuse ;  /* 0x000000260e0e7c23 */ /* 0x100fe20008000824 */
[----:B------:R-:W-:Y:S01]  /*23b0*/  FMUL R13, R13, 1.4426950216293334961 ;  /* 0x3fb8aa3b0d0d7820 */ /* 0x000fe20000400000 */
[--C-:B------:R-:W-:Y:S01]  /*23c0*/  FFMA R15, R15, UR38, -R36.reuse ;  /* 0x000000260f0f7c23 */ /* 0x100fe20008000824 */
[--C-:B------:R-:W-:Y:S01]  /*23d0*/  FFMA R16, R16, UR38, -R36.reuse ;  /* 0x0000002610107c23 */ /* 0x100fe20008000824 */
[----:B------:R-:W-:Y:S01]  /*23e0*/  FMUL R11, R14, 1.4426950216293334961 ;  /* 0x3fb8aa3b0e0b7820 */ /* 0x000fe20000400000 */
[----:B------:R-:W1:Y:S01]  /*23f0*/  MUFU.EX2 R50, R50 ;  /* 0x0000003200327308 */ /* 0x000e620000000800 */
[----:B------:R-:W-:Y:S01]  /*2400*/  FMUL R15, R15, 1.4426950216293334961 ;  /* 0x3fb8aa3b0f0f7820 */ /* 0x000fe20000400000 */
[----:B------:R-:W-:Y:S01]  /*2410*/  FMUL R16, R16, 1.4426950216293334961 ;  /* 0x3fb8aa3b10107820 */ /* 0x000fe20000400000 */
[--C-:B------:R-:W-:Y:S01]  /*2420*/  FFMA R17, R17, UR38, -R36.reuse ;  /* 0x0000002611117c23 */ /* 0x100fe20008000824 */
[----:B------:R-:W-:-:S03]  /*2430*/  FFMA R18, R18, UR38, -R36 ;  /* 0x0000002612127c23 */ /* 0x000fc60008000824 */
[----:B------:R-:W-:Y:S01]  /*2440*/  FMUL R17, R17, 1.4426950216293334961 ;  /* 0x3fb8aa3b11117820 */ /* 0x000fe20000400000 */
[----:B------:R-:W3:Y:S01]  /*2450*/  MUFU.EX2 R53, R53 ;  /* 0x0000003500357308 */ /* 0x000ee20000000800 */
[----:B0-----:R-:W-:Y:S01]  /*2460*/  FADD R55, R4, R5 ;  /* 0x0000000504377221 */ /* 0x001fe20000000000 */
[----:B------:R-:W-:-:S06]  /*2470*/  F2FP.F16.F32.PACK_AB R4, R5, R4 ;  /* 0x000000040504723e */ /* 0x000fcc00000000ff */
[----:B------:R-:W0:Y:S01]  /*2480*/  MUFU.EX2 R6, R6 ;  /* 0x0000000600067308 */ /* 0x000e220000000800 */
[----:B-1----:R-:W-:-:S07]  /*2490*/  FADD R12, R50, R55 ;  /* 0x00000037320c7221 */ /* 0x002fce0000000000 */
[----:B------:R-:W1:Y:S01]  /*24a0*/  MUFU.EX2 R9, R9 ;  /* 0x0000000900097308 */ /* 0x000e620000000800 */
[C---:B---3--:R-:W-:Y:S01]  /*24b0*/  FADD R55, R53.reuse, R12 ;  /* 0x0000000c35377221 */ /* 0x048fe20000000000 */
[----:B------:R-:W-:-:S06]  /*24c0*/  F2FP.F16.F32.PACK_AB R5, R53, R50 ;  /* 0x000000323505723e */ /* 0x000fcc00000000ff */
[----:B------:R-:W3:Y:S01]  /*24d0*/  MUFU.EX2 R7, R7 ;  /* 0x0000000700077308 */ /* 0x000ee20000000800 */
[----:B0-----:R-:W-:-:S07]  /*24e0*/  FADD R12, R6, R55 ;  /* 0x00000037060c7221 */ /* 0x001fce0000000000 */
[----:B------:R-:W0:Y:S01]  /*24f0*/  MUFU.EX2 R10, R10 ;  /* 0x0000000a000a7308 */ /* 0x000e220000000800 */
[----:B-1----:R-:W-:-:S07]  /*2500*/  FADD R12, R9, R12 ;  /* 0x0000000c090c7221 */ /* 0x002fce0000000000 */
[----:B------:R-:W1:Y:S08]  /*2510*/  MUFU.EX2 R8, R8 ;  /* 0x0000000800087308 */ /* 0x000e700000000800 */
[----:B------:R3:W4:Y:S08]  /*2520*/  MUFU.EX2 R51, R13 ;  /* 0x0000000d00337308 */ /* 0x0007300000000800 */
[----:B------:R-:W5:Y:S01]  /*2530*/  MUFU.EX2 R11, R11 ;  /* 0x0000000b000b7308 */ /* 0x000f620000000800 */
[----:B---3--:R-:W-:Y:S01]  /*2540*/  FADD R13, R7, R12 ;  /* 0x0000000c070d7221 */ /* 0x008fe20000000000 */
[----:B------:R-:W-:-:S04]  /*2550*/  FFMA R12, R19, UR38, -R36 ;  /* 0x00000026130c7c23 */ /* 0x000fc80008000824 */
[----:B------:R-:W-:Y:S02]  /*2560*/  FMUL R12, R12, 1.4426950216293334961 ;  /* 0x3fb8aa3b0c0c7820 */ /* 0x000fe40000400000 */
[----:B------:R0:W3:Y:S08]  /*2570*/  MUFU.EX2 R52, R15 ;  /* 0x0000000f00347308 */ /* 0x0000f00000000800 */
[----:B------:R-:W2:Y:S01]  /*2580*/  MUFU.EX2 R16, R16 ;  /* 0x0000001000107308 */ /* 0x000ea20000000800 */
[----:B0-----:R-:W-:Y:S01]  /*2590*/  FADD R15, R10, R13 ;  /* 0x0000000d0a0f7221 */ /* 0x001fe20000000000 */
[----:B------:R-:W-:-:S03]  /*25a0*/  FMUL R13, R18, 1.4426950216293334961 ;  /* 0x3fb8aa3b120d7820 */ /* 0x000fc60000400000 */
[----:B-1----:R-:W-:-:S03]  /*25b0*/  FADD R14, R8, R15 ;  /* 0x0000000f080e7221 */ /* 0x002fc60000000000 */
[----:B------:R-:W0:Y:S01]  /*25c0*/  MUFU.EX2 R55, R17 ;  /* 0x0000001100377308 */ /* 0x000e220000000800 */
[----:B----4-:R-:W-:Y:S01]  /*25d0*/  FADD R14, R51, R14 ;  /* 0x0000000e330e7221 */ /* 0x010fe20000000000 */
[----:B------:R-:W-:Y:S03]  /*25e0*/  BAR.SYNC.DEFER_BLOCKING 0x0 ;  /* 0x0000000000007b1d */ /* 0x000fe60000010000 */
[----:B-----5:R-:W-:-:S03]  /*25f0*/  FADD R15, R11, R14 ;  /* 0x0000000e0b0f7221 */ /* 0x020fc60000000000 */
[----:B------:R-:W1:Y:S01]  /*2600*/  MUFU.EX2 R19, R13 ;  /* 0x0000000d00137308 */ /* 0x000e620000000800 */
[----:B---3--:R-:W-:-:S04]  /*2610*/  FADD R15, R52, R15 ;  /* 0x0000000f340f7221 */ /* 0x008fc80000000000 */
[----:B--2---:R-:W-:-:S03]  /*2620*/  FADD R14, R16, R15 ;  /* 0x0000000f100e7221 */ /* 0x004fc60000000000 */
[----:B------:R-:W2:Y:S01]  /*2630*/  MUFU.EX2 R18, R12 ;  /* 0x0000000c00127308 */ /* 0x000ea20000000800 */
[----:B0-----:R-:W-:-:S04]  /*2640*/  FADD R14, R55, R14 ;  /* 0x0000000e370e7221 */ /* 0x001fc80000000000 */
[----:B-1----:R-:W-:-:S04]  /*2650*/  FADD R15, R19, R14 ;  /* 0x0000000e130f7221 */ /* 0x002fc80000000000 */
[----:B--2---:R-:W-:-:S05]  /*2660*/  FADD R15, R18, R15 ;  /* 0x0000000f120f7221 */ /* 0x004fca0000000000 */
[----:B------:R-:W0:Y:S02]  /*2670*/  SHFL.BFLY PT, R14, R15, 0x10, 0x1f ;  /* 0x0e001f000f0e7f89 */ /* 0x000e2400000e0000 */
[----:B0-----:R-:W-:-:S05]  /*2680*/  FADD R57, R15, R14 ;  /* 0x0000000e0f397221 */ /* 0x001fca0000000000 */
[----:B------:R-:W-:Y:S01]  /*2690*/  @!P5 STS [R0+0x1000], R57 ;  /* 0x001000390000d388 */ /* 0x000fe20000000800 */
[----:B------:R-:W-:Y:S06]  /*26a0*/  BAR.SYNC.DEFER_BLOCKING 0x0 ;  /* 0x0000000000007b1d */ /* 0x000fec0000010000 */
[----:B------:R-:W0:Y:S04]  /*26b0*/  @!P6 LDS R44, [R48+0x1000] ;  /* 0x00100000302ce984 */ /* 0x000e280000000800 */
[----:B0-----:R-:W0:Y:S02]  /*26c0*/  SHFL.BFLY PT, R13, R44, 0x1, 0x1f ;  /* 0x0c201f002c0d7f89 */ /* 0x001e2400000e0000 */
[----:B0-----:R-:W-:-:S05]  /*26d0*/  FADD R13, R44, R13 ;  /* 0x0000000d2c0d7221 */ /* 0x001fca0000000000 */
[----:B------:R0:W-:Y:S01]  /*26e0*/  @P0 STS [R48+0x1000], R13 ;  /* 0x0010000d30000388 */ /* 0x0001e20000000800 */
[----:B------:R-:W-:Y:S06]  /*26f0*/  BAR.SYNC.DEFER_BLOCKING 0x0 ;  /* 0x0000000000007b1d */ /* 0x000fec0000010000 */
[----:B------:R0:W1:Y:S01]  /*2700*/  LDS R17, [R29+0x1000] ;  /* 0x001000001d117984 */ /* 0x0000620000000800 */
[----:B------:R-:W2:Y:S02]  /*2710*/  SYNCS.PHASECHK.TRANS64.TRYWAIT P3, [UR14], R49 ;  /* 0x00000031ff0075a7 */ /* 0x000ea4000806110e */
[----:B012---:R-:W-:Y:S05]  /*2720*/  @!P3 BRA `(.L_x_15) ;  /* 0x000000100038b947 */ /* 0x007fea0003800000 */
.L_x_24:
[----:B------:R-:W-:-:S04]  /*2730*/  IMAD.WIDE R56, R43, 0x2, R30 ;  /* 0x000000022b387825 */ /* 0x000fc800078e021e */
[C---:B------:R-:W-:Y:S02]  /*2740*/  IMAD.WIDE R12, R43.reuse, 0x2, R22 ;  /* 0x000000022b0c7825 */ /* 0x040fe400078e0216 */
[----:B------:R-:W2:Y:S02]  /*2750*/  LDG.E.U16 R57, desc[UR22][R56.64] ;  /* 0x0000001638397981 */ /* 0x000ea4000c1e1500 */
[C---:B------:R-:W-:Y:S02]  /*2760*/  IMAD.WIDE R48, R43.reuse, 0x2, R20 ;  /* 0x000000022b307825 */ /* 0x040fe400078e0214 */
[----:B------:R-:W3:Y:S02]  /*2770*/  LDG.E.U16 R53, desc[UR22][R12.64] ;  /* 0x000000160c357981 */ /* 0x000ee4000c1e1500 */
[----:B------:R-:W-:Y:S02]  /*2780*/  IMAD.WIDE R14, R43, 0x2, R24 ;  /* 0x000000022b0e7825 */ /* 0x000fe400078e0218 */
[----:B------:R-:W4:Y:S04]  /*2790*/  LDG.E.U16 R48, desc[UR22][R48.64] ;  /* 0x0000001630307981 */ /* 0x000f28000c1e1500 */
[----:B------:R-:W5:Y:S01]  /*27a0*/  LDG.E.U16 R50, desc[UR22][R14.64] ;  /* 0x000000160e327981 */ /* 0x000f62000c1e1500 */
[----:B------:R-:W-:Y:S01]  /*27b0*/  F2FP.F16.F32.PACK_AB R6, R9, R6 ;  /* 0x000000060906723e */ /* 0x000fe200000000ff */
[----:B------:R-:W-:Y:S01]  /*27c0*/  ULEA UR14, UR27, UR11, 0x3 ;  /* 0x0000000b1b0e7291 */ /* 0x000fe2000f8e18ff */
[----:B------:R-:W-:Y:S01]  /*27d0*/  F2FP.F16.F32.PACK_AB R7, R10, R7 ;  /* 0x000000070a07723e */ /* 0x000fe200000000ff */
[----:B------:R-:W-:Y:S01]  /*27e0*/  UMOV UR4, UR5 ;  /* 0x0000000500047c82 */ /* 0x000fe20008000000 */
[----:B------:R-:W-:Y:S01]  /*27f0*/  F2FP.F16.F32.PACK_AB R9, R52, R11 ;  /* 0x0000000b3409723e */ /* 0x000fe200000000ff */
[----:B------:R-:W-:Y:S01]  /*2800*/  UIADD3 UR14, UPT, UPT, UR14, 0x2000, URZ ;  /* 0x000020000e0e7890 */ /* 0x000fe2000fffe0ff */
[----:B------:R-:W-:-:S02]  /*2810*/  F2FP.F16.F32.PACK_AB R8, R51, R8 ;  /* 0x000000083308723e */ /* 0x000fc400000000ff */
[----:B------:R-:W-:Y:S01]  /*2820*/  F2FP.F16.F32.PACK_AB R10, R55, R16 ;  /* 0x00000010370a723e */ /* 0x000fe200000000ff */
[----:B------:R-:W-:Y:S01]  /*2830*/  FADD R16, -R36, R45 ;  /* 0x0000002d24107221 */ /* 0x000fe20000000100 */
[----:B------:R-:W-:-:S03]  /*2840*/  F2FP.F16.F32.PACK_AB R11, R18, R19 ;  /* 0x00000013120b723e */ /* 0x000fc600000000ff */
[----:B------:R-:W-:Y:S01]  /*2850*/  FMUL R16, R16, 1.4426950216293334961 ;  /* 0x3fb8aa3b10107820 */ /* 0x000fe20000400000 */
[----:B------:R-:W-:Y:S01]  /*2860*/  STTM.16dp32bit_t0_t15.x8 tmem[UR17], R4 ;  /* 0x00000004000079ed */ /* 0x000fe20008980011 */
[----:B------:R-:W-:Y:S04]  /*2870*/  STTM.16dp32bit_t16_t31.x8 tmem[UR17+0x8], R4 ;  /* 0x00000804000079ed */ /* 0x000fe800089a0011 */
[----:B------:R-:W0:Y:S01]  /*2880*/  MUFU.EX2 R16, R16 ;  /* 0x0000001000107308 */ /* 0x000e220000000800 */
[----:B--2---:R1:W-:Y:S04]  /*2890*/  STS.U16 [R26+UR11+0x1800], R57 ;  /* 0x001800391a007988 */ /* 0x0043e8000800040b */
[----:B---3--:R1:W-:Y:S04]  /*28a0*/  STS.U16 [R26+UR11+0x1c00], R53 ;  /* 0x001c00351a007988 */ /* 0x0083e8000800040b */
[----:B----4-:R1:W-:Y:S04]  /*28b0*/  STS.U16 [R3+UR11+0x1a00], R48 ;  /* 0x001a003003007988 */ /* 0x0103e8000800040b */
[----:B-----5:R1:W-:Y:S01]  /*28c0*/  STS.U16 [R3+UR11+0x1e00], R50 ;  /* 0x001e003203007988 */ /* 0x0203e2000800040b */
[----:B------:R-:W2:Y:S02]  /*28d0*/  FENCE.VIEW.ASYNC.T ;  /* 0x00000000000073c6 */ /* 0x000ea40000000200 */
[----:B--2---:R-:W-:Y:S06]  /*28e0*/  BAR.SYNC.DEFER_BLOCKING 0x0 ;  /* 0x0000000000007b1d */ /* 0x004fec0000010000 */
[----:B------:R-:W-:Y:S01]  /*28f0*/  LDTM.16dp32bit_t0_t15.x4 R12, tmem[UR12] ;  /* 0x0000000c000c79ee */ /* 0x000fe20008900000 */
[----:B------:R-:W0:Y:S01]  /*2900*/  LDTM.16dp32bit_t16_t31.x4 R12, tmem[UR12+0x4] ;  /* 0x0000040c000c79ee */ /* 0x000e220008920000 */
[----:B------:R-:W-:Y:S01]  /*2910*/  NOP ;  /* 0x0000000000007918 */ /* 0x000fe20000000000 */
[C---:B0-----:R-:W-:Y:S01]  /*2920*/  FMUL R12, R16.reuse, R12 ;  /* 0x0000000c100c7220 */ /* 0x041fe20000400000 */
[C---:B------:R-:W-:Y:S01]  /*2930*/  FMUL R13, R16.reuse, R13 ;  /* 0x0000000d100d7220 */ /* 0x040fe20000400000 */
[C---:B------:R-:W-:Y:S01]  /*2940*/  FMUL R14, R16.reuse, R14 ;  /* 0x0000000e100e7220 */ /* 0x040fe20000400000 */
[----:B------:R-:W-:-:S04]  /*2950*/  FMUL R15, R16, R15 ;  /* 0x0000000f100f7220 */ /* 0x000fc80000400000 */
[----:B------:R1:W-:Y:S01]  /*2960*/  STTM.16dp32bit_t0_t15.x4 tmem[UR12], R12 ;  /* 0x0000000c000079ed */ /* 0x0003e2000890000c */
[----:B------:R1:W-:Y:S01]  /*2970*/  STTM.16dp32bit_t16_t31.x4 tmem[UR12+0x4], R12 ;  /* 0x0000040c000079ed */ /* 0x0003e2000892000c */
[----:B------:R-:W0:Y:S02]  /*2980*/  FENCE.VIEW.ASYNC.T ;  /* 0x00000000000073c6 */ /* 0x000e240000000200 */
[----:B0-----:R-:W-:Y:S06]  /*2990*/  BAR.SYNC.DEFER_BLOCKING 0x0 ;  /* 0x0000000000007b1d */ /* 0x001fec0000010000 */
[----:B------:R0:W-:Y:S06]  /*29a0*/  MEMBAR.ALL.CTA ;  /* 0x0000000000007992 */ /* 0x0001ec0000008000 */
[----:B0-----:R-:W0:Y:S02]  /*29b0*/  FENCE.VIEW.ASYNC.S ;  /* 0x00000000000073c6 */ /* 0x001e240000000000 */
[----:B0-----:R-:W-:Y:S06]  /*29c0*/  BAR.SYNC.DEFER_BLOCKING 0x0 ;  /* 0x0000000000007b1d */ /* 0x001fec0000010000 */
[----:B------:R-:W-:Y:S05]  /*29d0*/  BRA.U UP1, `(.L_x_16) ;  /* 0x0000000101587547 */ /* 0x000fea000b800000 */
[----:B------:R-:W-:Y:S02]  /*29e0*/  UIADD3 UR36, UPT, UPT, UR10, 0x18, URZ ;  /* 0x000000180a247890 */ /* 0x000fe4000fffe0ff */
[----:B------:R-:W-:Y:S02]  /*29f0*/  UIADD3 UR37, UPT, UPT, UR10, 0x20, URZ ;  /* 0x000000200a257890 */ /* 0x000fe4000fffe0ff */
[----:B------:R-:W-:Y:S01]  /*2a00*/  UIADD3 UR39, UPT, UPT, UR10, 0x28, URZ ;  /* 0x000000280a277890 */ /* 0x000fe2000fffe0ff */
[----:B------:R-:W-:Y:S01]  /*2a10*/  UMOV UR20, 0x0 ;  /* 0x0000000000147882 */ /* 0x000fe20000000000 */
[----:B------:R-:W-:Y:S01]  /*2a20*/  UMOV UR21, 0x4040010 ;  /* 0x0404001000157882 */ /* 0x000fe20000000000 */
[----:B------:R-:W-:Y:S01]  /*2a30*/  UMOV UR18, UR25 ;  /* 0x0000001900127c82 */ /* 0x000fe20008000000 */
[----:B------:R-:W-:Y:S01]  /*2a40*/  UMOV UR19, 0x40004040 ;  /* 0x4000404000137882 */ /* 0x000fe20000000000 */
[----:B------:R-:W-:Y:S01]  /*2a50*/  UMOV UR40, 0x0 ;  /* 0x0000000000287882 */ /* 0x000fe20000000000 */
[----:B------:R-:W-:Y:S01]  /*2a60*/  UMOV UR41, 0x4040010 ;  /* 0x0404001000297882 */ /* 0x000fe20000000000 */
[----:B------:R-:W-:Y:S01]  /*2a70*/  UMOV UR42, 0x0 ;  /* 0x00000000002a7882 */ /* 0x000fe20000000000 */
[----:B------:R-:W-:Y:S01]  /*2a80*/  UMOV UR43, 0x4040010 ;  /* 0x04040010002b7882 */ /* 0x000fe20000000000 */
[----:B------:R-:W-:Y:S01]  /*2a90*/  UMOV UR8, UR14 ;  /* 0x0000000e00087c82 */ /* 0x000fe20008000000 */
[----:B------:R-:W-:Y:S01]  /*2aa0*/  UMOV UR9, URZ ;  /* 0x000000ff00097c82 */ /* 0x000fe20008000000 */
[----:B------:R0:W-:Y:S01]  /*2ab0*/  UTCHMMA tmem[UR15], gdesc[UR18], tmem[UR10], tmem[UR20], idesc[UR21], UPT ;  /* 0x00ff14120f0079ea */ /* 0x0001e2000b80000a */
        /* <DEDUP_REMOVED lines=8> */
.L_x_16:
[----:B------:R-:W-:Y:S01]  /*2b40*/  UIADD3 UR27, UPT, UPT, UR27, 0x1, URZ ;  /* 0x000000011b1b7890 */ /* 0x000fe2000fffe0ff */
[----:B------:R-:W-:Y:S01]  /*2b50*/  FFMA R40, R16, R40, R17 ;  /* 0x0000002810287223 */ /* 0x000fe20000000011 */
[----:B------:R-:W-:Y:S01]  /*2b60*/  UIADD3 UR6, UPT, UPT, UR6, 0x40, URZ ;  /* 0x0000004006067890 */ /* 0x000fe2000fffe0ff */
[----:B------:R-:W-:Y:S01]  /*2b70*/  VIADD R43, R43, UR26 ;  /* 0x0000001a2b2b7c36 */ /* 0x000fe20008000000 */
[----:B------:R-:W-:Y:S01]  /*2b80*/  UISETP.GT.AND UP2, UPT, UR27, 0x1, UPT ;  /* 0x000000011b00788c */ /* 0x000fe2000bf44270 */
[----:B------:R-:W-:Y:S01]  /*2b90*/  IADD3 R41, PT, PT, R37, R41, RZ ;  /* 0x0000002925297210 */ /* 0x000fe20007ffe0ff */
[----:B------:R-:W-:Y:S01]  /*2ba0*/  IMAD.U32 R49, RZ, RZ, UR4 ;  /* 0x00000004ff317e24 */ /* 0x000fe2000f8e00ff */
[----:B------:R-:W-:Y:S01]  /*2bb0*/  MOV R45, R36 ;  /* 0x00000024002d7202 */ /* 0x000fe20000000f00 */
[----:B0-----:R-:W-:Y:S02]  /*2bc0*/  USEL UR5, URZ, 0x1, !UP2 ;  /* 0x00000001ff057887 */ /* 0x001fe4000d000000 */
[----:B------:R-:W-:-:S02]  /*2bd0*/  USEL UR27, UR27, URZ, !UP2 ;  /* 0x000000ff1b1b7287 */ /* 0x000fc4000d000000 */
[----:B------:R-:W-:Y:S02]  /*2be0*/  UISETP.GE.AND UP2, UPT, UR6, UR16, UPT ;  /* 0x000000100600728c */ /* 0x000fe4000bf46270 */
[----:B------:R-:W-:-:S07]  /*2bf0*/  ULOP3.LUT UR5, UR4, UR5, URZ, 0x3c, !UPT ;  /* 0x0000000504057292 */ /* 0x000fce000f8e3cff */
[----:B------:R-:W-:Y:S05]  /*2c00*/  BRA.U !UP2, `(.L_x_17) ;  /* 0xfffffff10a507547 */ /* 0x000fea000b83ffff */
.L_x_12:
[----:B------:R-:W2:Y:S01]  /*2c10*/  LDCU UR5, c[0x0][0x3f0] ;  /* 0x00007e00ff0577ac */ /* 0x000ea20008000800 */
[C---:B------:R-:W-:Y:S01]  /*2c20*/  FMUL R0, R40.reuse, 8388608 ;  /* 0x4b00000028007820 */ /* 0x040fe20000400000 */
[----:B------:R-:W-:Y:S01]  /*2c30*/  FSETP.GEU.AND P4, PT, R40, 1.175494350822287508e-38, PT ;  /* 0x008000002800780b */ /* 0x000fe20003f8e000 */
[----:B------:R-:W-:Y:S01]  /*2c40*/  IMAD.MOV.U32 R17, RZ, RZ, 0x3dc6b27f ;  /* 0x3dc6b27fff117424 */ /* 0x000fe200078e00ff */
[----:B------:R-:W-:Y:S02]  /*2c50*/  SHF.R.S32.HI R10, RZ, 0x5, R28 ;  /* 0x00000005ff0a7819 */ /* 0x000fe4000001141c */
[----:B------:R-:W-:Y:S02]  /*2c60*/  SHF.L.U32 R9, R28, 0x2, RZ ;  /* 0x000000021c097819 */ /* 0x000fe400000006ff */
[C---:B------:R-:W-:Y:S02]  /*2c70*/  FSETP.GEU.AND P5, PT, |R40|.reuse, 1.175494350822287508e-38, PT ;  /* 0x008000002800780b */ /* 0x040fe40003fae200 */
[----:B------:R-:W-:-:S02]  /*2c80*/  FSETP.GT.AND P3, PT, |R40|, 8.50705917302346158658e+37, PT ;  /* 0x7e8000002800780b */ /* 0x000fc40003f64200 */
[----:B------:R-:W-:Y:S02]  /*2c90*/  LOP3.LUT R2, R28, 0x40, RZ, 0xc0, !PT ;  /* 0x000000401c027812 */ /* 0x000fe400078ec0ff */
[----:B-1----:R-:W-:Y:S02]  /*2ca0*/  SHF.R.S32.HI R12, RZ, 0x4, R28 ;  /* 0x00000004ff0c7819 */ /* 0x002fe4000001141c */
[----:B------:R-:W-:Y:S01]  /*2cb0*/  FSEL R0, R0, R40, !P4 ;  /* 0x0000002800007208 */ /* 0x000fe20006000000 */
[----:B--2---:R-:W-:-:S09]  /*2cc0*/  UISETP.GE.AND UP0, UPT, UR5, 0x1, UPT ;  /* 0x000000010500788c */ /* 0x004fd2000bf06270 */
[----:B------:R-:W-:Y:S05]  /*2cd0*/  BRA.U !UP0, `(.L_x_18) ;  /* 0x0000000108107547 */ /* 0x000fea000b800000 */
[----:B------:R-:W-:-:S06]  /*2ce0*/  USHF.L.U32 UR4, UR4, 0x1f, URZ ;  /* 0x0000001f04047899 */ /* 0x000fcc00080006ff */
[----:B0-----:R-:W-:-:S04]  /*2cf0*/  IMAD.U32 R3, RZ, RZ, UR4 ;  /* 0x00000004ff037e24 */ /* 0x001fc8000f8e00ff */
[----:B------:R-:W0:Y:S02]  /*2d00*/  SYNCS.PHASECHK.TRANS64.TRYWAIT P0, [UR14], R3 ;  /* 0x00000003ff0075a7 */ /* 0x000e24000800110e */
[----:B0-----:R-:W-:Y:S05]  /*2d10*/  @!P0 BRA `(.L_x_19) ;  /* 0x0000000800c88947 */ /* 0x001fea0003800000 */
.L_x_18:
[----:B------:R-:W-:Y:S01]  /*2d20*/  BAR.SYNC.DEFER_BLOCKING 0x0 ;  /* 0x0000000000007b1d */ /* 0x000fe20000010000 */
[----:B------:R-:W-:Y:S01]  /*2d30*/  @P3 FMUL R40, R40, 0.25 ;  /* 0x3e80000028283820 */ /* 0x000fe20000400000 */
[----:B------:R-:W-:Y:S01]  /*2d40*/  SGXT R10, R10, 0x1 ;  /* 0x000000010a0a781a */ /* 0x000fe20000000200 */
[----:B0-----:R-:W-:Y:S01]  /*2d50*/  VIADD R3, R0, 0xc0cafb0d ;  /* 0xc0cafb0d00037836 */ /* 0x001fe20000000000 */
[----:B------:R-:W-:Y:S01]  /*2d60*/  SGXT R12, R12, 0x1 ;  /* 0x000000010c0c781a */ /* 0x000fe20000000200 */
[----:B------:R-:W-:Y:S01]  /*2d70*/  @!P5 FMUL R40, R40, 16777216 ;  /* 0x4b8000002828d820 */ /* 0x000fe20000400000 */
[----:B------:R-:W-:Y:S01]  /*2d80*/  SHF.L.U32 R13, R28, 0x1, RZ ;  /* 0x000000011c0d7819 */ /* 0x000fe200000006ff */
[----:B------:R-:W0:Y:S01]  /*2d90*/  LDCU.64 UR4, c[0x0][0x3e0] ;  /* 0x00007c00ff0477ac */ /* 0x000e220008000a00 */
[----:B------:R-:W-:Y:S01]  /*2da0*/  LOP3.LUT R14, R12, 0x440, RZ, 0xc0, !PT ;  /* 0x000004400c0e7812 */ /* 0x000fe200078ec0ff */
[----:B------:R-:W1:Y:S01]  /*2db0*/  LDC R23, c[0x0][0x3e8] ;  /* 0x0000fa00ff177b82 */ /* 0x000e620000000800 */
[----:B------:R-:W-:-:S02]  /*2dc0*/  LOP3.LUT R12, R10, 0x440, RZ, 0xc0, !PT ;  /* 0x000004400a0c7812 */ /* 0x000fc400078ec0ff */
[----:B------:R-:W2:Y:S01]  /*2dd0*/  MUFU.RCP R10, R40 ;  /* 0x00000028000a7308 */ /* 0x000ea20000001000 */
[----:B------:R-:W-:Y:S02]  /*2de0*/  LOP3.LUT R13, R13, 0x100, RZ, 0xc0, !PT ;  /* 0x000001000d0d7812 */ /* 0x000fe400078ec0ff */
[----:B------:R-:W-:Y:S02]  /*2df0*/  LOP3.LUT R3, R3, 0xff800000, RZ, 0xc0, !PT ;  /* 0xff80000003037812 */ /* 0x000fe400078ec0ff */
[----:B------:R-:W-:Y:S02]  /*2e00*/  LOP3.LUT R11, R9, 0xbc, RZ, 0xc0, !PT ;  /* 0x000000bc090b7812 */ /* 0x000fe400078ec0ff */
[----:B------:R-:W-:Y:S02]  /*2e10*/  LEA.HI R13, R2, R13, RZ, 0x1b ;  /* 0x0000000d020d7211 */ /* 0x000fe400078fd8ff */
[----:B------:R-:W-:Y:S02]  /*2e20*/  IADD3 R8, PT, PT, R0, -R3, RZ ;  /* 0x8000000300087210 */ /* 0x000fe40007ffe0ff */
[----:B------:R-:W-:Y:S01]  /*2e30*/  IADD3 R15, PT, PT, R14, R13, R11 ;  /* 0x0000000d0e0f7210 */ /* 0x000fe20007ffe00b */
[----:B------:R-:W4:Y:S02]  /*2e40*/  @!P2 SYNCS.CCTL.IV [UR11+0x2000] ;  /* 0x00200000ff00a9b1 */ /* 0x000f24000800000b */
[----:B----4-:R-:W-:Y:S01]  /*2e50*/  BAR.SYNC.DEFER_BLOCKING 0x0 ;  /* 0x0000000000007b1d */ /* 0x010fe20000010000 */
[----:B------:R-:W-:Y:S01]  /*2e60*/  LOP3.LUT R13, R12, 0x27c, R9, 0x78, !PT ;  /* 0x0000027c0c0d7812 */ /* 0x000fe200078e7809 */
[----:B------:R-:W-:Y:S01]  /*2e70*/  FADD R8, R8, -1 ;  /* 0xbf80000008087421 */ /* 0x000fe20000000000 */
[----:B------:R-:W-:Y:S01]  /*2e80*/  LEA R14, R2, UR11, 0x1 ;  /* 0x0000000b020e7c11 */ /* 0x000fe2000f8e08ff */
[----:B0-----:R-:W-:Y:S01]  /*2e90*/  UIMAD UR4, UR7, UR4, URZ ;  /* 0x00000004070472a4 */ /* 0x001fe2000f8e02ff */
[----:B------:R-:W-:Y:S01]  /*2ea0*/  FSEL R2, RZ, -23, P4 ;  /* 0xc1b80000ff027808 */ /* 0x000fe20002000000 */
[----:B------:R-:W-:Y:S01]  /*2eb0*/  FFMA.FTZ R9, R8, R17, -0.16845393180847167969 ;  /* 0xbe2c7f3008097423 */ /* 0x000fe20000010011 */
[----:B------:R-:W-:Y:S01]  /*2ec0*/  I2FP.F32.S32 R3, R3 ;  /* 0x0000000300037245 */ /* 0x000fe20000201400 */
[----:B---3--:R-:W-:Y:S01]  /*2ed0*/  LDTM.16dp32bit_t0_t15.x4 R4, tmem[UR12] ;  /* 0x0000000c000479ee */ /* 0x008fe20008900000 */
[----:B------:R-:W0:Y:S01]  /*2ee0*/  LDTM.16dp32bit_t16_t31.x4 R4, tmem[UR12+0x4] ;  /* 0x0000040c000479ee */ /* 0x000e220008920000 */
[----:B------:R-:W-:-:S02]  /*2ef0*/  IMAD.IADD R13, R13, 0x1, R14 ;  /* 0x000000010d0d7824 */ /* 0x000fc400078e020e */
[----:B------:R-:W-:Y:S01]  /*2f00*/  FFMA.FTZ R9, R8, R9, 0.1716887056827545166 ;  /* 0x3e2fcf2a08097423 */ /* 0x000fe20000010009 */
[----:B------:R-:W-:Y:S02]  /*2f10*/  SHF.R.U32.HI R16, RZ, 0x6, R28 ;  /* 0x00000006ff107819 */ /* 0x000fe4000001161c */
[----:B------:R-:W-:Y:S01]  /*2f20*/  ISETP.GE.U32.AND P0, PT, R0, 0x7f800000, PT ;  /* 0x7f8000000000780c */ /* 0x000fe20003f06070 */
[----:B------:R-:W-:Y:S01]  /*2f30*/  FFMA.FTZ R9, R8, R9, -0.17900948226451873779 ;  /* 0xbe374e4308097423 */ /* 0x000fe20000010009 */
[----:B------:R-:W-:Y:S02]  /*2f40*/  SGXT.U32 R16, R16, 0x2 ;  /* 0x000000021010781a */ /* 0x000fe40000000000 */
[----:B------:R-:W-:Y:S01]  /*2f50*/  SHF.L.U32 R14, R28, 0x4, RZ ;  /* 0x000000041c0e7819 */ /* 0x000fe200000006ff */
[----:B------:R-:W-:-:S03]  /*2f60*/  FFMA.FTZ R9, R8, R9, 0.20512372255325317383 ;  /* 0x3e520bf408097423 */ /* 0x000fc60000010009 */
[----:B------:R-:W-:Y:S01]  /*2f70*/  LOP3.LUT R14, R14, 0x30, RZ, 0xc0, !PT ;  /* 0x000000300e0e7812 */ /* 0x000fe200078ec0ff */
[C---:B------:R-:W-:Y:S01]  /*2f80*/  FFMA.FTZ R9, R8.reuse, R9, -0.24046532809734344482 ;  /* 0xbe763c8b08097423 */ /* 0x040fe20000010009 */
[----:B------:R-:W3:Y:S01]  /*2f90*/  @!P2 SYNCS.CCTL.IV [UR11+0x2008] ;  /* 0x00200800ff00a9b1 */ /* 0x000ee2000800000b */
[----:B------:R-:W-:Y:S02]  /*2fa0*/  NOP ;  /* 0x0000000000007918 */ /* 0x000fe40000000000 */
[----:B------:R-:W-:Y:S01]  /*2fb0*/  FFMA.FTZ R9, R8, R9, 0.28857114911079406738 ;  /* 0x3e93bf9908097423 */ /* 0x000fe20000010009 */
[----:B------:R-:W-:-:S03]  /*2fc0*/  FSETP.NEU.AND P2, PT, R0, RZ, PT ;  /* 0x000000ff0000720b */ /* 0x000fc60003f4d000 */
[----:B------:R-:W-:Y:S01]  /*2fd0*/  FFMA.FTZ R9, R8, R9, -0.36067417263984680176 ;  /* 0xbeb8aa4908097423 */ /* 0x000fe20000010009 */
[----:B0-----:R-:W-:Y:S01]  /*2fe0*/  @P3 FMUL R4, R4, 0.25 ;  /* 0x3e80000004043820 */ /* 0x001fe20000400000 */
[----:B------:R-:W-:Y:S01]  /*2ff0*/  @P3 FMUL R5, R5, 0.25 ;  /* 0x3e80000005053820 */ /* 0x000fe20000400000 */
[----:B------:R-:W-:Y:S01]  /*3000*/  @P3 FMUL R6, R6, 0.25 ;  /* 0x3e80000006063820 */ /* 0x000fe20000400000 */
[----:B------:R-:W-:Y:S01]  /*3010*/  @P3 FMUL R7, R7, 0.25 ;  /* 0x3e80000007073820 */ /* 0x000fe20000400000 */
[----:B------:R-:W-:Y:S01]  /*3020*/  @!P5 FMUL R4, R4, 16777216 ;  /* 0x4b8000000404d820 */ /* 0x000fe20000400000 */
[----:B------:R-:W-:Y:S01]  /*3030*/  @!P5 FMUL R5, R5, 16777216 ;  /* 0x4b8000000505d820 */ /* 0x000fe20000400000 */
[----:B------:R-:W-:Y:S01]  /*3040*/  @!P5 FMUL R6, R6, 16777216 ;  /* 0x4b8000000606d820 */ /* 0x000fe20000400000 */
[----:B------:R-:W-:Y:S01]  /*3050*/  @!P5 FMUL R7, R7, 16777216 ;  /* 0x4b8000000707d820 */ /* 0x000fe20000400000 */
[C---:B--2---:R-:W-:Y:S01]  /*3060*/  FMUL R11, R10.reuse, R4 ;  /* 0x000000040a0b7220 */ /* 0x044fe20000400000 */
[C---:B------:R-:W-:Y:S01]  /*3070*/  FMUL R12, R10.reuse, R5 ;  /* 0x000000050a0c7220 */ /* 0x040fe20000400000 */
[C---:B------:R-:W-:Y:S01]  /*3080*/  FMUL R6, R10.reuse, R6 ;  /* 0x000000060a067220 */ /* 0x040fe20000400000 */
[----:B------:R-:W-:Y:S01]  /*3090*/  FMUL R7, R10, R7 ;  /* 0x000000070a077220 */ /* 0x000fe20000400000 */
[----:B------:R-:W-:Y:S01]  /*30a0*/  FFMA.FTZ R4, R3, 1.1920928955078125e-07, R2 ;  /* 0x3400000003047823 */ /* 0x000fe20000010002 */
[----:B------:R-:W-:Y:S01]  /*30b0*/  LOP3.LUT R10, R15, 0x40, RZ, 0x3c, !PT ;  /* 0x000000400f0a7812 */ /* 0x000fe200078e3cff */
[----:B------:R-:W0:Y:S01]  /*30c0*/  LDC.64 R2, c[0x0][0x398] ;  /* 0x0000e600ff027b82 */ /* 0x000e220000000a00 */
[----:B------:R-:W-:Y:S01]  /*30d0*/  F2FP.F16.F32.PACK_AB R11, R12, R11 ;  /* 0x0000000b0c0b723e */ /* 0x000fe200000000ff */
[C---:B------:R-:W-:Y:S01]  /*30e0*/  FFMA.FTZ R9, R8.reuse, R9, 0.48089820146560668945 ;  /* 0x3ef6384a08097423 */ /* 0x040fe20000010009 */
[----:B------:R-:W-:Y:S01]  /*30f0*/  F2FP.F16.F32.PACK_AB R6, R7, R6 ;  /* 0x000000060706723e */ /* 0x000fe200000000ff */
[----:B------:R-:W-:Y:S01]  /*3100*/  IMAD R5, R27, UR5, RZ ;  /* 0x000000051b057c24 */ /* 0x000fe2000f8e02ff */
[----:B------:R-:W-:Y:S01]  /*3110*/  SHF.R.U32.HI R7, RZ, 0x2, R28 ;  /* 0x00000002ff077819 */ /* 0x000fe2000001161c */
[----:B---3--:R-:W-:Y:S01]  /*3120*/  STS [R13], R11 ;  /* 0x0000000b0d007388 */ /* 0x008fe20000000800 */
[C---:B------:R-:W-:Y:S01]  /*3130*/  FFMA.FTZ R9, R8.reuse, R9, -0.72134751081466674805 ;  /* 0xbf38aa3b08097423 */ /* 0x040fe20000010009 */
[----:B------:R-:W-:Y:S01]  /*3140*/  USHF.L.U32 UR5, UR4, 0x1, URZ ;  /* 0x0000000104057899 */ /* 0x000fe200080006ff */
[----:B------:R-:W-:Y:S01]  /*3150*/  LOP3.LUT R7, R7, 0x38, RZ, 0xc0, !PT ;  /* 0x0000003807077812 */ /* 0x000fe200078ec0ff */
[----:B------:R2:W-:Y:S01]  /*3160*/  STS [R13+0x100], R6 ;  /* 0x000100060d007388 */ /* 0x0005e20000000800 */
[----:B------:R-:W-:-:S02]  /*3170*/  FMUL R9, R8, R9 ;  /* 0x0000000908097220 */ /* 0x000fc40000400000 */
[----:B------:R-:W-:Y:S01]  /*3180*/  LOP3.LUT R12, R7, 0x1f, R28, 0xf8, !PT ;  /* 0x0000001f070c7812 */ /* 0x000fe200078ef81c */
[----:B------:R-:W-:Y:S01]  /*3190*/  BAR.SYNC.DEFER_BLOCKING 0x0 ;  /* 0x0000000000007b1d */ /* 0x000fe20000010000 */
[----:B------:R-:W-:Y:S01]  /*31a0*/  FMUL R9, R8, R9 ;  /* 0x0000000908097220 */ /* 0x000fe20000400000 */
[----:B------:R-:W-:Y:S02]  /*31b0*/  SHF.L.U32 R7, R5, 0x1, RZ ;  /* 0x0000000105077819 */ /* 0x000fe400000006ff */
[----:B------:R-:W-:Y:S01]  /*31c0*/  LOP3.LUT R28, R28, 0xff, RZ, 0xc0, !PT ;  /* 0x000000ff1c1c7812 */ /* 0x000fe200078ec0ff */
[----:B------:R-:W-:Y:S01]  /*31d0*/  FFMA.FTZ R9, R8, 1.4426950216293334961, R9 ;  /* 0x3fb8aa3b08097823 */ /* 0x000fe20000010009 */
[C---:B--2---:R-:W-:Y:S01]  /*31e0*/  IMAD.SHL.U32 R6, R12.reuse, 0x8, RZ ;  /* 0x000000080c067824 */ /* 0x044fe200078e00ff */
[----:B------:R-:W-:Y:S02]  /*31f0*/  SHF.L.U32 R12, R12, 0x4, RZ ;  /* 0x000000040c0c7819 */ /* 0x000fe400000006ff */
[----:B------:R-:W-:Y:S01]  /*3200*/  FADD R4, R4, R9 ;  /* 0x0000000904047221 */ /* 0x000fe20000000000 */
[----:B0-----:R-:W-:Y:S01]  /*3210*/  IADD3 R8, P3, P4, R7, UR5, R2 ;  /* 0x0000000507087c10 */ /* 0x001fe2000fc7e002 */
[----:B------:R-:W-:Y:S01]  /*3220*/  @P0 IMAD.MOV.U32 R9, RZ, RZ, 0x7f800000 ;  /* 0x7f800000ff090424 */ /* 0x000fe200078e00ff */
[----:B------:R-:W-:Y:S01]  /*3230*/  LOP3.LUT R21, R6, 0xc0, RZ, 0xc0, !PT ;  /* 0x000000c006157812 */ /* 0x000fe200078ec0ff */
[----:B-1----:R-:W-:Y:S01]  /*3240*/  IMAD R6, R16, R23, RZ ;  /* 0x0000001710067224 */ /* 0x002fe200078e02ff */
[----:B------:R-:W-:Y:S01]  /*3250*/  UIMAD.WIDE UR4, UR4, 0x2, URZ ;  /* 0x00000002040478a5 */ /* 0x000fe2000f8e02ff */
[----:B------:R-:W-:-:S04]  /*3260*/  IMAD.HI R2, R5, 0x2, RZ ;  /* 0x0000000205027827 */ /* 0x000fc800078e02ff */
[----:B------:R-:W-:Y:S01]  /*3270*/  @P0 FFMA.FTZ R4, R0, R9, +INF ;  /* 0x7f80000000040423 */ /* 0x000fe20000010009 */
[----:B------:R-:W-:Y:S02]  /*3280*/  IADD3 R21, PT, PT, R21, UR11, R14 ;  /* 0x0000000b15157c10 */ /* 0x000fe4000fffe00e */
[C---:B------:R-:W-:Y:S02]  /*3290*/  LEA R7, R23.reuse, R6, 0x2 ;  /* 0x0000000617077211 */ /* 0x040fe400078e10ff */
[----:B------:R-:W-:Y:S02]  /*32a0*/  FSEL R5, R4, -INF , P2 ;  /* 0xff80000004057808 */ /* 0x000fe40001000000 */
[----:B------:R-:W-:Y:S01]  /*32b0*/  LEA R0, R23, R7, 0x2 ;  /* 0x0000000717007211 */ /* 0x000fe200078e10ff */
[----:B------:R-:W0:Y:S01]  /*32c0*/  LDS.U16 R11, [R15+UR11] ;  /* 0x0000000b0f0b7984 */ /* 0x000e220008000400 */
[----:B------:R-:W-:Y:S01]  /*32d0*/  LEA R4, P2, R7, R8, 0x1 ;  /* 0x0000000807047211 */ /* 0x000fe200078408ff */
[----:B------:R-:W-:Y:S01]  /*32e0*/  FFMA R36, R5, 0.69314718246459960938, R36 ;  /* 0x3f31721805247823 */ /* 0x000fe20000000024 */
[----:B------:R-:W-:Y:S01]  /*32f0*/  LOP3.LUT R12, R12, 0xf0, RZ, 0xc0, !PT ;  /* 0x000000f00c0c7812 */ /* 0x000fe200078ec0ff */
[----:B------:R-:W1:Y:S01]  /*3300*/  LDS.U16 R17, [R10+UR11] ;  /* 0x0000000b0a117984 */ /* 0x000e620008000400 */
[----:B------:R-:W-:Y:S01]  /*3310*/  IMAD R9, R23, 0x4, R0 ;  /* 0x0000000417097824 */ /* 0x000fe200078e0200 */
[----:B------:R-:W2:Y:S02]  /*3320*/  LDCU UR4, c[0x0][0x3ec] ;  /* 0x00007d80ff0477ac */ /* 0x000ea40008000800 */
[----:B------:R-:W3:Y:S04]  /*3330*/  LDS.U16 R13, [R15+UR11+0x200] ;  /* 0x0002000b0f0d7984 */ /* 0x000ee80008000400 */
[----:B------:R4:W5:Y:S02]  /*3340*/  LDS.U16 R19, [R10+UR11+0x200] ;  /* 0x0002000b0a137984 */ /* 0x0009640008000400 */
[----:B----4-:R-:W-:-:S02]  /*3350*/  IADD3.X R10, PT, PT, R2, UR5, R3, P3, P4 ;  /* 0x00000005020a7c10 */ /* 0x010fc40009fe8403 */
[C---:B------:R-:W-:Y:S02]  /*3360*/  LEA R2, P0, R6.reuse, R8, 0x1 ;  /* 0x0000000806027211 */ /* 0x040fe400078008ff */
[-C--:B------:R-:W-:Y:S01]  /*3370*/  LEA.HI.X.SX32 R5, R7, R10.reuse, 0x1, P2 ;  /* 0x0000000a07057211 */ /* 0x080fe200010f0eff */
[----:B--2---:R-:W-:Y:S01]  /*3380*/  UIMAD UR4, UR7, UR4, URZ ;  /* 0x00000004070472a4 */ /* 0x004fe2000f8e02ff */
[----:B------:R-:W-:Y:S02]  /*3390*/  LEA.HI.X.SX32 R3, R6, R10, 0x1, P0 ;  /* 0x0000000a06037211 */ /* 0x000fe400000f0eff */
[CC--:B------:R-:W-:Y:S01]  /*33a0*/  LEA R6, P0, R0.reuse, R8.reuse, 0x1 ;  /* 0x0000000800067211 */ /* 0x0c0fe200078008ff */
[----:B------:R-:W-:Y:S01]  /*33b0*/  USHF.L.U32 UR6, UR4, 0x2, URZ ;  /* 0x0000000204067899 */ /* 0x000fe200080006ff */
[----:B------:R-:W-:Y:S01]  /*33c0*/  LEA R8, P3, R9, R8, 0x1 ;  /* 0x0000000809087211 */ /* 0x000fe200078608ff */
[----:B------:R-:W-:Y:S01]  /*33d0*/  UIMAD.WIDE UR4, UR4, 0x4, URZ ;  /* 0x00000004040478a5 */ /* 0x000fe2000f8e02ff */
[-C--:B------:R-:W-:Y:S01]  /*33e0*/  LEA.HI.X.SX32 R7, R0, R10.reuse, 0x1, P0 ;  /* 0x0000000a00077211 */ /* 0x080fe200000f0eff */
[----:B------:R-:W-:Y:S01]  /*33f0*/  IMAD.HI R0, R27, 0x4, RZ ;  /* 0x000000041b007827 */ /* 0x000fe200078e02ff */
[----:B------:R-:W-:-:S02]  /*3400*/  LEA.HI.X.SX32 R9, R9, R10, 0x1, P3 ;  /* 0x0000000a09097211 */ /* 0x000fc400018f0eff */
[----:B------:R-:W-:Y:S01]  /*3410*/  ISETP.GE.U32.AND P0, PT, R28, 0x40, PT ;  /* 0x000000401c00780c */ /* 0x000fe20003f06070 */
[----:B0-----:R0:W-:Y:S04]  /*3420*/  STG.E.U16 desc[UR22][R2.64], R11 ;  /* 0x0000000b02007986 */ /* 0x0011e8000c101516 */
[----:B-1----:R-:W-:Y:S04]  /*3430*/  STG.E.U16 desc[UR22][R4.64], R17 ;  /* 0x0000001104007986 */ /* 0x002fe8000c101516 */
[----:B---3--:R-:W-:Y:S04]  /*3440*/  STG.E.U16 desc[UR22][R6.64], R13 ;  /* 0x0000000d06007986 */ /* 0x008fe8000c101516 */
[----:B-----5:R-:W-:Y:S01]  /*3450*/  STG.E.U16 desc[UR22][R8.64], R19 ;  /* 0x0000001308007986 */ /* 0x020fe2000c101516 */
[----:B0-----:R-:W0:Y:S01]  /*3460*/  LDC.64 R10, c[0x0][0x3a0] ;  /* 0x0000e800ff0a7b82 */ /* 0x001e220000000a00 */
[----:B------:R-:W-:-:S07]  /*3470*/  SHF.L.U32 R3, R27, 0x2, RZ ;  /* 0x000000021b037819 */ /* 0x000fce00000006ff */
[----:B------:R-:W-:Y:S01]  /*3480*/  BAR.SYNC.DEFER_BLOCKING 0x0 ;  /* 0x0000000000007b1d */ /* 0x000fe20000010000 */
[----:B0-----:R-:W-:-:S05]  /*3490*/  IADD3 R2, P2, P3, R3, UR6, R10 ;  /* 0x0000000603027c10 */ /* 0x001fca000fb5e00a */
[----:B------:R-:W-:Y:S01]  /*34a0*/  STSM.16.M88 [R21], R36 ;  /* 0x0000002415007844 */ /* 0x000fe20000000000 */
[----:B------:R-:W-:Y:S01]  /*34b0*/  IADD3.X R3, PT, PT, R0, UR5, R11, P2, P3 ;  /* 0x0000000500037c10 */ /* 0x000fe200097e640b */
[----:B------:R-:W-:Y:S06]  /*34c0*/  BAR.SYNC.DEFER_BLOCKING 0x0 ;  /* 0x0000000000007b1d */ /* 0x000fec0000010000 */
[----:B------:R-:W0:Y:S04]  /*34d0*/  LDSM.16.M88 R15, [R12+UR11] ;  /* 0x0000000b0c0f783b */ /* 0x000e280008000000 */
[----:B0-----:R0:W-:Y:S01]  /*34e0*/  @!P0 STG.E desc[UR22][R2.64], R15 ;  /* 0x0000000f02008986 */ /* 0x0011e2000c101916 */
[----:B------:R-:W-:Y:S06]  /*34f0*/  BAR.SYNC.DEFER_BLOCKING 0x0 ;  /* 0x0000000000007b1d */ /* 0x000fec0000010000 */
[----:B------:R-:W-:Y:S05]  /*3500*/  @P1 BRA `(.L_x_20) ;  /* 0x0000000000a01947 */ /* 0x000fea0003800000 */
[----:B------:R-:W1:Y:S01]  /*3510*/  S2UR UR5, SR_CgaCtaId ;  /* 0x00000000000579c3 */ /* 0x000e620000008800 */
[----:B------:R-:W-:Y:S01]  /*3520*/  NOP ;  /* 0x0000000000007918 */ /* 0x000fe20000000000 */
[----:B------:R-:W-:Y:S01]  /*3530*/  UMOV UR4, 0x50 ;  /* 0x0000005000047882 */ /* 0x000fe20000000000 */
[----:B------:R-:W-:Y:S02]  /*3540*/  IMAD.U32 R0, RZ, RZ, UR10 ;  /* 0x0000000aff007e24 */ /* 0x000fe4000f8e00ff */
[----:B0-----:R-:W-:Y:S01]  /*3550*/  HFMA2 R3, -RZ, RZ, 0, 1.78813934326171875e-07 ;  /* 0x00000003ff037431 */ /* 0x001fe200000001ff */
[----:B------:R-:W-:Y:S02]  /*3560*/  MOV R7, 0x1 ;  /* 0x0000000100077802 */ /* 0x000fe40000000f00 */
[----:B------:R-:W-:-:S04]  /*3570*/  LOP3.LUT R0, R0, 0xffff, RZ, 0xc0, !PT ;  /* 0x0000ffff00007812 */ /* 0x000fc800078ec0ff */
[----:B------:R-:W-:-:S05]  /*3580*/  SHF.R.U32.HI R0, RZ, 0x5, R0 ;  /* 0x00000005ff007819 */ /* 0x000fca0000011600 */
[----:B------:R-:W-:Y:S01]  /*3590*/  VIADD R2, R0, 0x10 ;  /* 0x0000001000027836 */ /* 0x000fe20000000000 */
[----:B------:R-:W-:Y:S01]  /*35a0*/  SHF.L.U32 R0, R3, R0, RZ ;  /* 0x0000000003007219 */ /* 0x000fe200000006ff */
[----:B-1----:R-:W-:-:S03]  /*35b0*/  ULEA UR6, UR5, UR4, 0x18 ;  /* 0x0000000405067291 */ /* 0x002fc6000f8ec0ff */
[----:B------:R-:W-:-:S04]  /*35c0*/  SHF.L.U32 R3, R7, R2, RZ ;  /* 0x0000000207037219 */ /* 0x000fc800000006ff */
[----:B------:R-:W-:Y:S02]  /*35d0*/  LOP3.LUT R0, R3, R0, RZ, 0xfc, !PT ;  /* 0x0000000003007212 */ /* 0x000fe400078efcff */
[----:B------:R-:W0:Y:S02]  /*35e0*/  LDS R5, [UR6] ;  /* 0x00000006ff057984 */ /* 0x000e240008000800 */
[C---:B------:R-:W-:Y:S02]  /*35f0*/  LOP3.LUT R2, R0.reuse, 0xffff, RZ, 0xc0, !PT ;  /* 0x0000ffff00027812 */ /* 0x040fe400078ec0ff */
[----:B0-----:R-:W-:-:S04]  /*3600*/  LOP3.LUT R3, R0, 0xffff, R5, 0x80, !PT ;  /* 0x0000ffff00037812 */ /* 0x001fc800078e8005 */
[----:B------:R-:W-:-:S13]  /*3610*/  ISETP.NE.AND P0, PT, R3, R2, PT ;  /* 0x000000020300720c */ /* 0x000fda0003f05270 */
[----:B------:R-:W-:Y:S05]  /*3620*/  @P0 BRA `(.L_x_21) ;  /* 0x0000000000500947 */ /* 0x000fea0003800000 */
[----:B------:R-:W-:Y:S02]  /*3630*/  SHF.R.U32.HI R5, RZ, 0x10, R5 ;  /* 0x00000010ff057819 */ /* 0x000fe40000011605 */
[----:B------:R-:W-:-:S04]  /*3640*/  SHF.R.U32.HI R2, RZ, 0x10, R0 ;  /* 0x00000010ff027819 */ /* 0x000fc80000011600 */
[----:B------:R-:W-:-:S04]  /*3650*/  LOP3.LUT R5, R5, R2, RZ, 0xc0, !PT ;  /* 0x0000000205057212 */ /* 0x000fc800078ec0ff */
[----:B------:R-:W-:-:S13]  /*3660*/  ISETP.NE.AND P0, PT, R5, R2, PT ;  /* 0x000000020500720c */ /* 0x000fda0003f05270 */
[----:B------:R-:W-:Y:S05]  /*3670*/  @P0 BRA `(.L_x_22) ;  /* 0x0000000000300947 */ /* 0x000fea0003800000 */
[----:B------:R-:W-:Y:S01]  /*3680*/  R2UR UR4, R0 ;  /* 0x00000000000472ca */ /* 0x000fe200000e0000 */
[----:B------:R-:W-:Y:S01]  /*3690*/  VOTEU.ANY UR5, UPT, PT ;  /* 0x0000000000057886 */ /* 0x000fe200038e0100 */
[----:B------:R-:W0:Y:S01]  /*36a0*/  S2R R0, SR_LANEID ;  /* 0x0000000000007919 */ /* 0x000e220000000000 */
[----:B------:R-:W-:-:S10]  /*36b0*/  UFLO.U32 UR5, UR5 ;  /* 0x00000005000572bd */ /* 0x000fd400080e0000 */
[----:B------:R-:W-:-:S06]  /*36c0*/  ULOP3.LUT UR4, URZ, UR4, URZ, 0x33, !UPT ;  /* 0x00000004ff047292 */ /* 0x000fcc000f8e33ff */
[----:B------:R-:W-:-:S04]  /*36d0*/  MOV R2, UR4 ;  /* 0x0000000400027c02 */ /* 0x000fc80008000f00 */
[----:B------:R-:W1:Y:S02]  /*36e0*/  REDUX UR7, R2 ;  /* 0x00000000020773c4 */ /* 0x000e640000000000 */
[----:B------:R2:W-:Y:S01]  /*36f0*/  UTCATOMSWS.AND URZ, UR4 ;  /* 0x0000000400ff79e3 */ /* 0x0005e20008000000 */
[----:B0-----:R-:W-:Y:S02]  /*3700*/  ISETP.EQ.U32.AND P0, PT, R0, UR5, PT ;  /* 0x0000000500007c0c */ /* 0x001fe4000bf02070 */
[----:B-1----:R-:W-:-:S11]  /*3710*/  MOV R0, UR7 ;  /* 0x0000000700007c02 */ /* 0x002fd60008000f00 */
[----:B------:R2:W-:Y:S01]  /*3720*/  @P0 ATOMS.AND RZ, [UR6], R0 ;  /* 0x00000000ffff098c */ /* 0x0005e2000a800006 */
[----:B------:R-:W-:Y:S05]  /*3730*/  BRA `(.L_x_20) ;  /* 0x0000000000147947 */ /* 0x000fea0003800000 */
.L_x_22:
[----:B------:R-:W-:-:S07]  /*3740*/  MOV R2, 0x3760 ;  /* 0x0000376000027802 */ /* 0x000fce0000000f00 */
[----:B------:R-:W-:Y:S05]  /*3750*/  CALL.REL.NOINC `($__internal_0_$__cuda_sm10x_tcgen05_guardrail_trap_col_being_dealloced_not_returned_by_alloc) ;  /* 0x0000000000447944 */ /* 0x000fea0003c00000 */
[----:B------:R-:W-:Y:S05]  /*3760*/  BRA `(.L_x_20) ;  /* 0x0000000000087947 */ /* 0x000fea0003800000 */
.L_x_21:
[----:B------:R-:W-:-:S07]  /*3770*/  MOV R2, 0x3790 ;  /* 0x0000379000027802 */ /* 0x000fce0000000f00 */
[----:B------:R-:W-:Y:S05]  /*3780*/  CALL.REL.NOINC `($__internal_2_$__cuda_sm10x_tcgen05_guardrail_trap_unallocated_columns_being_dealloced) ;  /* 0x0000000000507944 */ /* 0x000fea0003c00000 */
.L_x_20:
[----:B------:R-:W-:Y:S01]  /*3790*/  NOP ;  /* 0x0000000000007918 */ /* 0x000fe20000000000 */
[----:B--2---:R-:W-:Y:S05]  /*37a0*/  EXIT ;  /* 0x000000000000794d */ /* 0x004fea0003800000 */
.L_x_8:
[----:B------:R-:W1:Y:S02]  /*37b0*/  SYNCS.PHASECHK.TRANS64.TRYWAIT P0, [UR11+0x1000], RZ ;  /* 0x001000ffff0075a7 */ /* 0x000e64000800110b */
[----:B-1----:R-:W-:Y:S05]  /*37c0*/  @!P0 BRA `(.L_x_8) ;  /* 0xfffffffc00f88947 */ /* 0x002fea000383ffff */
[----:B------:R-:W-:Y:S05]  /*37d0*/  BRA `(.L_x_7) ;  /* 0xffffffd400587947 */ /* 0x000fea000383ffff */
.L_x_14:
[----:B------:R-:W3:Y:S02]  /*37e0*/  SYNCS.PHASECHK.TRANS64.TRYWAIT P3, [UR11+0x2010], RZ ;  /* 0x002010ffff0075a7 */ /* 0x000ee4000806110b */
[----:B---3--:R-:W-:Y:S05]  /*37f0*/  @!P3 BRA `(.L_x_14) ;  /* 0xfffffffc00f8b947 */ /* 0x008fea000383ffff */
[----:B------:R-:W-:Y:S05]  /*3800*/  BRA `(.L_x_23) ;  /* 0xffffffe400e47947 */ /* 0x000fea000383ffff */
.L_x_15:
[----:B------:R-:W0:Y:S02]  /*3810*/  SYNCS.PHASECHK.TRANS64.TRYWAIT P3, [UR14], R49 ;  /* 0x00000031ff0075a7 */ /* 0x000e24000806110e */
[----:B0-----:R-:W-:Y:S05]  /*3820*/  @!P3 BRA `(.L_x_15) ;  /* 0xfffffffc00f8b947 */ /* 0x001fea000383ffff */
[----:B------:R-:W-:Y:S05]  /*3830*/  BRA `(.L_x_24) ;  /* 0xffffffec00bc7947 */ /* 0x000fea000383ffff */
.L_x_19:
[----:B------:R-:W0:Y:S02]  /*3840*/  SYNCS.PHASECHK.TRANS64.TRYWAIT P0, [UR14], R3 ;  /* 0x00000003ff0075a7 */ /* 0x000e24000800110e */
[----:B0-----:R-:W-:Y:S05]  /*3850*/  @!P0 BRA `(.L_x_19) ;  /* 0xfffffffc00f88947 */ /* 0x001fea000383ffff */
[----:B------:R-:W-:Y:S05]  /*3860*/  BRA `(.L_x_18) ;  /* 0xfffffff4002c7947 */ /* 0x000fea000383ffff */
        .weak           $__internal_0_$__cuda_sm10x_tcgen05_guardrail_trap_col_being_dealloced_not_returned_by_alloc
        .type           $__internal_0_$__cuda_sm10x_tcgen05_guardrail_trap_col_being_dealloced_not_returned_by_alloc,@function
        .size           $__internal_0_$__cuda_sm10x_tcgen05_guardrail_trap_col_being_dealloced_not_returned_by_alloc,($__internal_1_$__cuda_sm10x_tcgen05_guardrail_trap_phase_invalid_during_alloc - $__internal_0_$__cuda_sm10x_tcgen05_guardrail_trap_col_being_dealloced_not_returned_by_alloc)
$__internal_0_$__cuda_sm10x_tcgen05_guardrail_trap_col_being_dealloced_not_returned_by_alloc:
[----:B------:R-:W-:Y:S05]  /*3870*/  BPT.TRAP 0x1 ;  /* 0x000000040000795c */ /* 0x000fea0000300000 */
[----:B------:R-:W-:-:S04]  /*3880*/  IMAD.MOV.U32 R3, RZ, RZ, 0x0 ;  /* 0x00000000ff037424 */ /* 0x000fc800078e00ff */
[----:B------:R-:W-:Y:S05]  /*3890*/  RET.REL.NODEC R2 `(attn_fwd) ;  /* 0xffffffc402d87950 */ /* 0x000fea0003c3ffff */
        .weak           $__internal_1_$__cuda_sm10x_tcgen05_guardrail_trap_phase_invalid_during_alloc
        .type           $__internal_1_$__cuda_sm10x_tcgen05_guardrail_trap_phase_invalid_during_alloc,@function
        .size           $__internal_1_$__cuda_sm10x_tcgen05_guardrail_trap_phase_invalid_during_alloc,($__internal_2_$__cuda_sm10x_tcgen05_guardrail_trap_unallocated_columns_being_dealloced - $__internal_1_$__cuda_sm10x_tcgen05_guardrail_trap_phase_invalid_during_alloc)
$__internal_1_$__cuda_sm10x_tcgen05_guardrail_trap_phase_invalid_during_alloc:
[----:B------:R-:W-:Y:S05]  /*38a0*/  BPT.TRAP 0x1 ;  /* 0x000000040000795c */ /* 0x000fea0000300000 */
[----:B------:R-:W-:-:S04]  /*38b0*/  HFMA2 R3, -RZ, RZ, 0, 0 ;  /* 0x00000000ff037431 */ /* 0x000fc800000001ff */
[----:B------:R-:W-:Y:S05]  /*38c0*/  RET.REL.NODEC R2 `(attn_fwd) ;  /* 0xffffffc402cc7950 */ /* 0x000fea0003c3ffff */
        .weak           $__internal_2_$__cuda_sm10x_tcgen05_guardrail_trap_unallocated_columns_being_dealloced
        .type           $__internal_2_$__cuda_sm10x_tcgen05_guardrail_trap_unallocated_columns_being_dealloced,@function
        .size           $__internal_2_$__cuda_sm10x_tcgen05_guardrail_trap_unallocated_columns_being_dealloced,(.L_x_28 - $__internal_2_$__cuda_sm10x_tcgen05_guardrail_trap_unallocated_columns_being_dealloced)
$__internal_2_$__cuda_sm10x_tcgen05_guardrail_trap_unallocated_columns_being_dealloced:
[----:B------:R-:W-:Y:S05]  /*38d0*/  BPT.TRAP 0x1 ;  /* 0x000000040000795c */ /* 0x000fea0000300000 */
[----:B------:R-:W-:-:S04]  /*38e0*/  MOV R3, 0x0 ;  /* 0x0000000000037802 */ /* 0x000fc80000000f00 */
[----:B------:R-:W-:Y:S05]  /*38f0*/  RET.REL.NODEC R2 `(attn_fwd) ;  /* 0xffffffc402c07950 */ /* 0x000fea0003c3ffff */
.L_x_25:
[----:B------:R-:W-:-:S00]  /*3900*/  BRA `(.L_x_25) ;  /* 0xfffffffc00fc7947 */ /* 0x000fc0000383ffff */
[----:B------:R-:W-:-:S00]  /*3910*/  NOP ;  /* 0x0000000000007918 */ /* 0x000fc00000000000 */
        /* <DEDUP_REMOVED lines=14> */
.L_x_28:


//--------------------- .nv.global.init           --------------------------
	.section	.nv.global.init,"aw",@progbits
.nv.global.init:
	.type		_$_str,@object
	.size		_$_str,(.L_3 - _$_str)
_$_str:
        /*0000*/ 	.byte	0x5f, 0x5f, 0x43, 0x55, 0x44, 0x41, 0x5f, 0x46, 0x54, 0x5a, 0x00
.L_3:


//--------------------- .nv.shared.attn_fwd       --------------------------
	.section	.nv.shared.attn_fwd,"aw",@nobits
	.sectionflags	@""
	.align	16
	.zero		1024


//--------------------- .nv.shared.reserved.0     --------------------------
	.section	.nv.shared.reserved.0,"aw",@nobits
	.align	8
	.weak		__nv_reservedSMEM_offset_0_alias
	.size		__nv_reservedSMEM_offset_0_alias, 0, 64
	.other		__nv_reservedSMEM_offset_0_alias,@"STO_CUDA_RESERVED_SHARED STV_DEFAULT"
__nv_reservedSMEM_offset_0_alias:
	.zero		0
.nv.shared.reserved.0:
	.zero		64
	.weak		__nv_reservedSMEM_allocation_phase
	.type		__nv_reservedSMEM_allocation_phase,@object
	.size		__nv_reservedSMEM_allocation_phase,(.L_0 - __nv_reservedSMEM_allocation_phase)
__nv_reservedSMEM_allocation_phase:
	.zero		1
.L_0:
	.zero		7
	.weak		__nv_reservedSMEM_devtool_atexit_pc
	.type		__nv_reservedSMEM_devtool_atexit_pc,@object
	.size		__nv_reservedSMEM_devtool_atexit_pc,(__nv_reservedSMEM_allocation_mask - __nv_reservedSMEM_devtool_atexit_pc)
__nv_reservedSMEM_devtool_atexit_pc:
	.zero		8
	.weak		__nv_reservedSMEM_allocation_mask
	.type		__nv_reservedSMEM_allocation_mask,@object
	.size		__nv_reservedSMEM_allocation_mask,(.L_2 - __nv_reservedSMEM_allocation_mask)
__nv_reservedSMEM_allocation_mask:
	.zero		4
.L_2:


//--------------------- .nv.constant0.attn_fwd    --------------------------
	.section	.nv.constant0.attn_fwd,"a",@progbits
	.sectionflags	@""
	.align	4
.nv.constant0.attn_fwd:
	.zero		1032


//--------------------- SYMBOLS --------------------------

	.type		.nv.reservedSmem.offset0,@object
	.size		.nv.reservedSmem.offset0,0x4
	.type		.nv.reservedSmem.cap,@object
	.size		.nv.reservedSmem.cap,0x4
